//
// Generated by NVIDIA NVVM Compiler
//
// Compiler Build ID: CL-36424714
// Cuda compilation tools, release 13.0, V13.0.88
// Based on NVVM 20.0.0
//

.version 9.0
.target sm_100
.address_size 64

	// .globl	_Z10concretizePKfS0_S0_S0_PfS1_iiiff
.extern .func  (.param .b32 func_retval0) vprintf
(
	.param .b64 vprintf_param_0,
	.param .b64 vprintf_param_1
)
;
.global .align 1 .b8 $str[13] = {100, 105, 109, 95, 111, 117, 116, 58, 32, 37, 100, 10};
.global .align 1 .b8 $str$1[136] = {98, 108, 111, 99, 107, 95, 112, 111, 115, 58, 32, 37, 100, 44, 32, 114, 111, 119, 95, 105, 100, 120, 58, 32, 37, 100, 44, 32, 99, 111, 108, 95, 105, 100, 120, 58, 32, 37, 100, 44, 32, 120, 95, 108, 95, 118, 97, 108, 58, 32, 37, 102, 44, 32, 121, 95, 108, 95, 118, 97, 108, 58, 32, 37, 102, 44, 32, 121, 95, 117, 95, 118, 97, 108, 58, 32, 37, 102, 44, 32, 120, 95, 108, 98, 95, 118, 97, 108, 58, 32, 37, 102, 44, 32, 120, 95, 117, 98, 95, 118, 97, 108, 58, 32, 37, 102, 44, 32, 121, 95, 108, 98, 95, 118, 97, 108, 58, 32, 37, 102, 44, 32, 121, 95, 117, 98, 95, 118, 97, 108, 58, 32, 37, 102, 10};
.global .align 1 .b8 $str$2[80] = {65, 116, 32, 111, 117, 116, 112, 117, 116, 46, 32, 98, 108, 111, 99, 107, 95, 112, 111, 115, 58, 32, 37, 100, 44, 32, 114, 111, 119, 95, 105, 100, 120, 58, 32, 37, 100, 44, 32, 99, 111, 108, 95, 105, 100, 120, 58, 32, 37, 100, 44, 32, 122, 95, 108, 98, 95, 118, 97, 108, 58, 32, 37, 100, 44, 32, 122, 95, 117, 98, 95, 118, 97, 108, 58, 32, 37, 100, 10};

.visible .entry _Z10concretizePKfS0_S0_S0_PfS1_iiiff(
	.param .u64 .ptr .align 1 _Z10concretizePKfS0_S0_S0_PfS1_iiiff_param_0,
	.param .u64 .ptr .align 1 _Z10concretizePKfS0_S0_S0_PfS1_iiiff_param_1,
	.param .u64 .ptr .align 1 _Z10concretizePKfS0_S0_S0_PfS1_iiiff_param_2,
	.param .u64 .ptr .align 1 _Z10concretizePKfS0_S0_S0_PfS1_iiiff_param_3,
	.param .u64 .ptr .align 1 _Z10concretizePKfS0_S0_S0_PfS1_iiiff_param_4,
	.param .u64 .ptr .align 1 _Z10concretizePKfS0_S0_S0_PfS1_iiiff_param_5,
	.param .u32 _Z10concretizePKfS0_S0_S0_PfS1_iiiff_param_6,
	.param .u32 _Z10concretizePKfS0_S0_S0_PfS1_iiiff_param_7,
	.param .u32 _Z10concretizePKfS0_S0_S0_PfS1_iiiff_param_8,
	.param .f32 _Z10concretizePKfS0_S0_S0_PfS1_iiiff_param_9,
	.param .f32 _Z10concretizePKfS0_S0_S0_PfS1_iiiff_param_10
)
{
	.reg .pred 	%p<40>;
	.reg .b32 	%r<96>;
	.reg .b32 	%f<112>;
	.reg .b64 	%rd<39>;

	ld.param.u64 	%rd12, [_Z10concretizePKfS0_S0_S0_PfS1_iiiff_param_0];
	ld.param.u64 	%rd13, [_Z10concretizePKfS0_S0_S0_PfS1_iiiff_param_1];
	ld.param.u32 	%r16, [_Z10concretizePKfS0_S0_S0_PfS1_iiiff_param_6];
	ld.param.u32 	%r17, [_Z10concretizePKfS0_S0_S0_PfS1_iiiff_param_7];
	ld.param.u32 	%r18, [_Z10concretizePKfS0_S0_S0_PfS1_iiiff_param_8];
	cvta.to.global.u64 	%rd1, %rd13;
	cvta.to.global.u64 	%rd2, %rd12;
	mov.u32 	%r93, %ctaid.x;
	div.u32 	%r92, %r93, %r17;
	setp.ge.u32 	%p1, %r92, %r16;
	@%p1 bra 	$L__BB0_12;
	ld.param.u64 	%rd36, [_Z10concretizePKfS0_S0_S0_PfS1_iiiff_param_4];
	shr.s32 	%r19, %r18, 31;
	shr.u32 	%r20, %r19, 27;
	add.s32 	%r21, %r18, %r20;
	shr.s32 	%r22, %r21, 5;
	mov.u32 	%r23, %tid.x;
	cvt.u64.u32 	%rd3, %r23;
	and.b32  	%r3, %r22, 1;
	and.b32  	%r4, %r18, 2147483616;
	and.b32  	%r5, %r22, 67108862;
	neg.s32 	%r6, %r5;
	cvta.to.global.u64 	%rd4, %rd36;
$L__BB0_2:
	ld.param.u64 	%rd35, [_Z10concretizePKfS0_S0_S0_PfS1_iiiff_param_3];
	ld.param.u64 	%rd34, [_Z10concretizePKfS0_S0_S0_PfS1_iiiff_param_2];
	setp.lt.s32 	%p2, %r18, 32;
	rem.u32 	%r24, %r93, %r17;
	mad.lo.s32 	%r9, %r92, %r17, %r24;
	cvta.to.global.u64 	%rd14, %rd34;
	mul.wide.s32 	%rd15, %r9, 4;
	add.s64 	%rd16, %rd14, %rd15;
	ld.global.f32 	%f1, [%rd16];
	cvta.to.global.u64 	%rd17, %rd35;
	add.s64 	%rd18, %rd17, %rd15;
	ld.global.f32 	%f2, [%rd18];
	mov.f32 	%f110, 0f00000000;
	mov.f32 	%f111, %f110;
	@%p2 bra 	$L__BB0_9;
	setp.eq.s32 	%p3, %r4, 32;
	mul.lo.s32 	%r25, %r9, %r18;
	cvt.s64.s32 	%rd20, %r25;
	add.s64 	%rd5, %rd20, %rd3;
	mov.f32 	%f111, 0f00000000;
	mov.b64 	%rd38, 0;
	mov.f32 	%f110, %f111;
	@%p3 bra 	$L__BB0_7;
	mov.f32 	%f111, 0f00000000;
	mov.b32 	%r94, 0;
	mov.u32 	%r95, %r6;
$L__BB0_5:
	cvt.u32.u64 	%r27, %rd3;
	setp.eq.s32 	%p4, %r27, 0;
	cvt.u64.u32 	%rd21, %r94;
	add.s64 	%rd22, %rd5, %rd21;
	shl.b64 	%rd23, %rd22, 2;
	add.s64 	%rd24, %rd2, %rd23;
	add.s64 	%rd25, %rd1, %rd23;
	ld.global.f32 	%f20, [%rd25];
	mul.f32 	%f21, %f20, %f20;
	ld.global.f32 	%f22, [%rd24];
	mul.f32 	%f23, %f22, %f22;
	mov.b32 	%r28, %f23;
	shfl.sync.down.b32	%r29|%p5, %r28, 16, 31, -1;
	mov.b32 	%f24, %r29;
	add.f32 	%f25, %f23, %f24;
	mov.b32 	%r30, %f21;
	shfl.sync.down.b32	%r31|%p6, %r30, 16, 31, -1;
	mov.b32 	%f26, %r31;
	add.f32 	%f27, %f21, %f26;
	mov.b32 	%r32, %f25;
	shfl.sync.down.b32	%r33|%p7, %r32, 8, 31, -1;
	mov.b32 	%f28, %r33;
	add.f32 	%f29, %f25, %f28;
	mov.b32 	%r34, %f27;
	shfl.sync.down.b32	%r35|%p8, %r34, 8, 31, -1;
	mov.b32 	%f30, %r35;
	add.f32 	%f31, %f27, %f30;
	mov.b32 	%r36, %f29;
	shfl.sync.down.b32	%r37|%p9, %r36, 4, 31, -1;
	mov.b32 	%f32, %r37;
	add.f32 	%f33, %f29, %f32;
	mov.b32 	%r38, %f31;
	shfl.sync.down.b32	%r39|%p10, %r38, 4, 31, -1;
	mov.b32 	%f34, %r39;
	add.f32 	%f35, %f31, %f34;
	mov.b32 	%r40, %f33;
	shfl.sync.down.b32	%r41|%p11, %r40, 2, 31, -1;
	mov.b32 	%f36, %r41;
	add.f32 	%f37, %f33, %f36;
	mov.b32 	%r42, %f35;
	shfl.sync.down.b32	%r43|%p12, %r42, 2, 31, -1;
	mov.b32 	%f38, %r43;
	add.f32 	%f39, %f35, %f38;
	mov.b32 	%r44, %f37;
	shfl.sync.down.b32	%r45|%p13, %r44, 1, 31, -1;
	mov.b32 	%f40, %r45;
	add.f32 	%f41, %f37, %f40;
	mov.b32 	%r46, %f39;
	shfl.sync.down.b32	%r47|%p14, %r46, 1, 31, -1;
	mov.b32 	%f42, %r47;
	add.f32 	%f43, %f39, %f42;
	add.f32 	%f44, %f110, %f41;
	add.f32 	%f45, %f111, %f43;
	ld.global.f32 	%f46, [%rd25+128];
	mul.f32 	%f47, %f46, %f46;
	ld.global.f32 	%f48, [%rd24+128];
	mul.f32 	%f49, %f48, %f48;
	mov.b32 	%r48, %f49;
	shfl.sync.down.b32	%r49|%p15, %r48, 16, 31, -1;
	mov.b32 	%f50, %r49;
	add.f32 	%f51, %f49, %f50;
	mov.b32 	%r50, %f47;
	shfl.sync.down.b32	%r51|%p16, %r50, 16, 31, -1;
	mov.b32 	%f52, %r51;
	add.f32 	%f53, %f47, %f52;
	mov.b32 	%r52, %f51;
	shfl.sync.down.b32	%r53|%p17, %r52, 8, 31, -1;
	mov.b32 	%f54, %r53;
	add.f32 	%f55, %f51, %f54;
	mov.b32 	%r54, %f53;
	shfl.sync.down.b32	%r55|%p18, %r54, 8, 31, -1;
	mov.b32 	%f56, %r55;
	add.f32 	%f57, %f53, %f56;
	mov.b32 	%r56, %f55;
	shfl.sync.down.b32	%r57|%p19, %r56, 4, 31, -1;
	mov.b32 	%f58, %r57;
	add.f32 	%f59, %f55, %f58;
	mov.b32 	%r58, %f57;
	shfl.sync.down.b32	%r59|%p20, %r58, 4, 31, -1;
	mov.b32 	%f60, %r59;
	add.f32 	%f61, %f57, %f60;
	mov.b32 	%r60, %f59;
	shfl.sync.down.b32	%r61|%p21, %r60, 2, 31, -1;
	mov.b32 	%f62, %r61;
	add.f32 	%f63, %f59, %f62;
	mov.b32 	%r62, %f61;
	shfl.sync.down.b32	%r63|%p22, %r62, 2, 31, -1;
	mov.b32 	%f64, %r63;
	add.f32 	%f65, %f61, %f64;
	mov.b32 	%r64, %f63;
	shfl.sync.down.b32	%r65|%p23, %r64, 1, 31, -1;
	mov.b32 	%f66, %r65;
	add.f32 	%f67, %f63, %f66;
	mov.b32 	%r66, %f65;
	shfl.sync.down.b32	%r67|%p24, %r66, 1, 31, -1;
	mov.b32 	%f68, %r67;
	add.f32 	%f69, %f65, %f68;
	add.f32 	%f70, %f44, %f67;
	add.f32 	%f71, %f45, %f69;
	selp.f32 	%f110, %f70, %f110, %p4;
	selp.f32 	%f111, %f71, %f111, %p4;
	add.s32 	%r95, %r95, 2;
	add.s32 	%r94, %r94, 64;
	setp.ne.s32 	%p25, %r95, 0;
	@%p25 bra 	$L__BB0_5;
	shl.b32 	%r68, %r5, 5;
	cvt.u64.u32 	%rd38, %r68;
$L__BB0_7:
	setp.eq.s32 	%p26, %r3, 0;
	@%p26 bra 	$L__BB0_9;
	cvt.u32.u64 	%r69, %rd3;
	setp.eq.s32 	%p27, %r69, 0;
	add.s64 	%rd26, %rd5, %rd38;
	shl.b64 	%rd27, %rd26, 2;
	add.s64 	%rd28, %rd2, %rd27;
	add.s64 	%rd29, %rd1, %rd27;
	ld.global.f32 	%f72, [%rd29];
	mul.f32 	%f73, %f72, %f72;
	ld.global.f32 	%f74, [%rd28];
	mul.f32 	%f75, %f74, %f74;
	mov.b32 	%r70, %f75;
	shfl.sync.down.b32	%r71|%p28, %r70, 16, 31, -1;
	mov.b32 	%f76, %r71;
	add.f32 	%f77, %f75, %f76;
	mov.b32 	%r72, %f73;
	shfl.sync.down.b32	%r73|%p29, %r72, 16, 31, -1;
	mov.b32 	%f78, %r73;
	add.f32 	%f79, %f73, %f78;
	mov.b32 	%r74, %f77;
	shfl.sync.down.b32	%r75|%p30, %r74, 8, 31, -1;
	mov.b32 	%f80, %r75;
	add.f32 	%f81, %f77, %f80;
	mov.b32 	%r76, %f79;
	shfl.sync.down.b32	%r77|%p31, %r76, 8, 31, -1;
	mov.b32 	%f82, %r77;
	add.f32 	%f83, %f79, %f82;
	mov.b32 	%r78, %f81;
	shfl.sync.down.b32	%r79|%p32, %r78, 4, 31, -1;
	mov.b32 	%f84, %r79;
	add.f32 	%f85, %f81, %f84;
	mov.b32 	%r80, %f83;
	shfl.sync.down.b32	%r81|%p33, %r80, 4, 31, -1;
	mov.b32 	%f86, %r81;
	add.f32 	%f87, %f83, %f86;
	mov.b32 	%r82, %f85;
	shfl.sync.down.b32	%r83|%p34, %r82, 2, 31, -1;
	mov.b32 	%f88, %r83;
	add.f32 	%f89, %f85, %f88;
	mov.b32 	%r84, %f87;
	shfl.sync.down.b32	%r85|%p35, %r84, 2, 31, -1;
	mov.b32 	%f90, %r85;
	add.f32 	%f91, %f87, %f90;
	mov.b32 	%r86, %f89;
	shfl.sync.down.b32	%r87|%p36, %r86, 1, 31, -1;
	mov.b32 	%f92, %r87;
	add.f32 	%f93, %f89, %f92;
	mov.b32 	%r88, %f91;
	shfl.sync.down.b32	%r89|%p37, %r88, 1, 31, -1;
	mov.b32 	%f94, %r89;
	add.f32 	%f95, %f91, %f94;
	add.f32 	%f96, %f110, %f93;
	add.f32 	%f97, %f111, %f95;
	selp.f32 	%f110, %f96, %f110, %p27;
	selp.f32 	%f111, %f97, %f111, %p27;
$L__BB0_9:
	cvt.u32.u64 	%r90, %rd3;
	setp.ne.s32 	%p38, %r90, 0;
	@%p38 bra 	$L__BB0_11;
	ld.param.f32 	%f103, [_Z10concretizePKfS0_S0_S0_PfS1_iiiff_param_10];
	ld.param.u64 	%rd37, [_Z10concretizePKfS0_S0_S0_PfS1_iiiff_param_5];
	sqrt.rn.f32 	%f98, %f110;
	mul.f32 	%f99, %f103, %f98;
	sub.f32 	%f100, %f1, %f99;
	mul.wide.s32 	%rd30, %r9, 4;
	add.s64 	%rd31, %rd4, %rd30;
	st.global.f32 	[%rd31], %f100;
	sqrt.rn.f32 	%f101, %f111;
	fma.rn.f32 	%f102, %f103, %f101, %f2;
	cvta.to.global.u64 	%rd32, %rd37;
	add.s64 	%rd33, %rd32, %rd30;
	st.global.f32 	[%rd33], %f102;
$L__BB0_11:
	bar.sync 	0;
	mov.u32 	%r91, %nctaid.x;
	add.s32 	%r93, %r93, %r91;
	div.u32 	%r92, %r93, %r17;
	setp.lt.u32 	%p39, %r92, %r16;
	@%p39 bra 	$L__BB0_2;
$L__BB0_12:
	ret;

}
	// .globl	_Z20verify_dot_product_bPKfS0_S0_S0_S0_S0_S0_PfS1_ii
.visible .entry _Z20verify_dot_product_bPKfS0_S0_S0_S0_S0_S0_PfS1_ii(
	.param .u64 .ptr .align 1 _Z20verify_dot_product_bPKfS0_S0_S0_S0_S0_S0_PfS1_ii_param_0,
	.param .u64 .ptr .align 1 _Z20verify_dot_product_bPKfS0_S0_S0_S0_S0_S0_PfS1_ii_param_1,
	.param .u64 .ptr .align 1 _Z20verify_dot_product_bPKfS0_S0_S0_S0_S0_S0_PfS1_ii_param_2,
	.param .u64 .ptr .align 1 _Z20verify_dot_product_bPKfS0_S0_S0_S0_S0_S0_PfS1_ii_param_3,
	.param .u64 .ptr .align 1 _Z20verify_dot_product_bPKfS0_S0_S0_S0_S0_S0_PfS1_ii_param_4,
	.param .u64 .ptr .align 1 _Z20verify_dot_product_bPKfS0_S0_S0_S0_S0_S0_PfS1_ii_param_5,
	.param .u64 .ptr .align 1 _Z20verify_dot_product_bPKfS0_S0_S0_S0_S0_S0_PfS1_ii_param_6,
	.param .u64 .ptr .align 1 _Z20verify_dot_product_bPKfS0_S0_S0_S0_S0_S0_PfS1_ii_param_7,
	.param .u64 .ptr .align 1 _Z20verify_dot_product_bPKfS0_S0_S0_S0_S0_S0_PfS1_ii_param_8,
	.param .u32 _Z20verify_dot_product_bPKfS0_S0_S0_S0_S0_S0_PfS1_ii_param_9,
	.param .u32 _Z20verify_dot_product_bPKfS0_S0_S0_S0_S0_S0_PfS1_ii_param_10
)
{
	.local .align 8 .b8 	__local_depot1[72];
	.reg .b64 	%SP;
	.reg .b64 	%SPL;
	.reg .pred 	%p<53>;
	.reg .b32 	%r<115>;
	.reg .b32 	%f<195>;
	.reg .b64 	%rd<105>;
	.reg .b64 	%fd<47>;

	mov.u64 	%SPL, __local_depot1;
	cvta.local.u64 	%SP, %SPL;
	ld.param.u64 	%rd15, [_Z20verify_dot_product_bPKfS0_S0_S0_S0_S0_S0_PfS1_ii_param_0];
	ld.param.u64 	%rd16, [_Z20verify_dot_product_bPKfS0_S0_S0_S0_S0_S0_PfS1_ii_param_1];
	ld.param.u64 	%rd17, [_Z20verify_dot_product_bPKfS0_S0_S0_S0_S0_S0_PfS1_ii_param_2];
	ld.param.u64 	%rd18, [_Z20verify_dot_product_bPKfS0_S0_S0_S0_S0_S0_PfS1_ii_param_3];
	ld.param.u64 	%rd19, [_Z20verify_dot_product_bPKfS0_S0_S0_S0_S0_S0_PfS1_ii_param_4];
	ld.param.u64 	%rd20, [_Z20verify_dot_product_bPKfS0_S0_S0_S0_S0_S0_PfS1_ii_param_5];
	ld.param.u64 	%rd13, [_Z20verify_dot_product_bPKfS0_S0_S0_S0_S0_S0_PfS1_ii_param_7];
	ld.param.u64 	%rd14, [_Z20verify_dot_product_bPKfS0_S0_S0_S0_S0_S0_PfS1_ii_param_8];
	ld.param.u32 	%r22, [_Z20verify_dot_product_bPKfS0_S0_S0_S0_S0_S0_PfS1_ii_param_9];
	ld.param.u32 	%r23, [_Z20verify_dot_product_bPKfS0_S0_S0_S0_S0_S0_PfS1_ii_param_10];
	cvta.to.global.u64 	%rd1, %rd20;
	cvta.to.global.u64 	%rd2, %rd19;
	cvta.to.global.u64 	%rd3, %rd18;
	cvta.to.global.u64 	%rd4, %rd17;
	cvta.to.global.u64 	%rd5, %rd16;
	cvta.to.global.u64 	%rd6, %rd15;
	cvta.to.global.u64 	%rd7, %rd14;
	cvta.to.global.u64 	%rd8, %rd13;
	add.u64 	%rd21, %SP, 0;
	add.u64 	%rd9, %SPL, 0;
	mov.u32 	%r108, %ctaid.x;
	div.u32 	%r107, %r108, %r22;
	setp.ge.u32 	%p1, %r107, %r22;
	@%p1 bra 	$L__BB1_17;
	setp.gt.s32 	%p2, %r23, 31;
	mov.u32 	%r24, %tid.x;
	cvt.u64.u32 	%rd10, %r24;
	mov.u32 	%r3, %nctaid.x;
	@%p2 bra 	$L__BB1_2;
	bra.uni 	$L__BB1_14;
$L__BB1_2:
	shr.u32 	%r52, %r23, 5;
	add.s32 	%r53, %r52, -1;
	mov.u64 	%rd34, $str;
	mov.u64 	%rd92, $str$2;
	mov.u64 	%rd89, $str$1;
$L__BB1_3:
	setp.lt.u32 	%p15, %r53, 3;
	rem.u32 	%r6, %r108, %r22;
	st.local.u32 	[%rd9], %r23;
	cvta.global.u64 	%rd35, %rd34;
	{ // callseq 2, 0
	.param .b64 param0;
	st.param.b64 	[param0], %rd35;
	.param .b64 param1;
	st.param.b64 	[param1], %rd21;
	.param .b32 retval0;
	call.uni (retval0), 
	vprintf, 
	(
	param0, 
	param1
	);
	ld.param.b32 	%r54, [retval0];
	} // callseq 2
	mul.lo.s32 	%r56, %r107, %r23;
	cvt.u64.u32 	%rd37, %r56;
	add.s64 	%rd11, %rd37, %rd10;
	mul.lo.s32 	%r57, %r6, %r23;
	cvt.u64.u32 	%rd38, %r57;
	add.s64 	%rd12, %rd38, %rd10;
	mov.f32 	%f185, 0f00000000;
	mov.b32 	%r112, 0;
	mov.f32 	%f186, %f185;
	@%p15 bra 	$L__BB1_6;
	shr.u32 	%r59, %r23, 5;
	and.b32  	%r60, %r59, 67108860;
	neg.s32 	%r110, %r60;
	mov.f32 	%f185, 0f00000000;
	mov.b32 	%r109, 0;
$L__BB1_5:
	.pragma "nounroll";
	shr.u32 	%r61, %r23, 5;
	and.b32  	%r112, %r61, 67108860;
	cvt.u64.u32 	%rd39, %r109;
	add.s64 	%rd40, %rd11, %rd39;
	shl.b64 	%rd41, %rd40, 2;
	add.s64 	%rd42, %rd6, %rd41;
	ld.global.f32 	%f44, [%rd42];
	add.s64 	%rd43, %rd5, %rd41;
	ld.global.f32 	%f45, [%rd43];
	add.s64 	%rd44, %rd4, %rd41;
	ld.global.f32 	%f46, [%rd44];
	add.s64 	%rd45, %rd12, %rd39;
	shl.b64 	%rd46, %rd45, 2;
	add.s64 	%rd47, %rd3, %rd46;
	ld.global.f32 	%f47, [%rd47];
	add.s64 	%rd48, %rd2, %rd46;
	ld.global.f32 	%f48, [%rd48];
	add.s64 	%rd49, %rd1, %rd46;
	ld.global.f32 	%f49, [%rd49];
	cvt.f64.f32 	%fd3, %f44;
	cvt.f64.f32 	%fd4, %f45;
	cvt.f64.f32 	%fd5, %f46;
	cvt.f64.f32 	%fd6, %f47;
	cvt.f64.f32 	%fd7, %f48;
	cvt.f64.f32 	%fd8, %f49;
	st.local.v2.u32 	[%rd9], {%r108, %r107};
	st.local.u32 	[%rd9+8], %r6;
	st.local.f64 	[%rd9+16], %fd3;
	st.local.f64 	[%rd9+24], %fd4;
	st.local.f64 	[%rd9+32], %fd5;
	st.local.f64 	[%rd9+40], %fd6;
	st.local.f64 	[%rd9+48], %fd7;
	st.local.f64 	[%rd9+56], %fd8;
	st.local.f64 	[%rd9+64], %fd7;
	mov.u64 	%rd50, $str$1;
	cvta.global.u64 	%rd51, %rd50;
	add.u64 	%rd52, %SP, 0;
	{ // callseq 3, 0
	.param .b64 param0;
	st.param.b64 	[param0], %rd51;
	.param .b64 param1;
	st.param.b64 	[param1], %rd52;
	.param .b32 retval0;
	call.uni (retval0), 
	vprintf, 
	(
	param0, 
	param1
	);
	ld.param.b32 	%r62, [retval0];
	} // callseq 3
	setp.gt.f32 	%p16, %f45, 0f00000000;
	selp.f32 	%f50, %f47, %f48, %p16;
	fma.rn.f32 	%f51, %f45, %f50, %f186;
	setp.gt.f32 	%p17, %f46, 0f00000000;
	selp.f32 	%f52, %f48, %f47, %p17;
	fma.rn.f32 	%f53, %f46, %f52, %f185;
	setp.gt.f32 	%p18, %f44, 0f00000000;
	selp.f32 	%f54, %f49, %f48, %p18;
	selp.f32 	%f55, %f48, %f49, %p18;
	fma.rn.f32 	%f56, %f44, %f55, %f53;
	fma.rn.f32 	%f57, %f44, %f54, %f51;
	mul.f32 	%f58, %f44, %f46;
	sub.f32 	%f59, %f56, %f58;
	mul.f32 	%f60, %f44, %f45;
	sub.f32 	%f61, %f57, %f60;
	ld.global.f32 	%f62, [%rd42+128];
	ld.global.f32 	%f63, [%rd43+128];
	ld.global.f32 	%f64, [%rd44+128];
	ld.global.f32 	%f65, [%rd47+128];
	ld.global.f32 	%f66, [%rd48+128];
	ld.global.f32 	%f67, [%rd49+128];
	cvt.f64.f32 	%fd9, %f62;
	cvt.f64.f32 	%fd10, %f63;
	cvt.f64.f32 	%fd11, %f64;
	cvt.f64.f32 	%fd12, %f65;
	cvt.f64.f32 	%fd13, %f66;
	cvt.f64.f32 	%fd14, %f67;
	st.local.v2.u32 	[%rd9], {%r108, %r107};
	st.local.u32 	[%rd9+8], %r6;
	st.local.f64 	[%rd9+16], %fd9;
	st.local.f64 	[%rd9+24], %fd10;
	st.local.f64 	[%rd9+32], %fd11;
	st.local.f64 	[%rd9+40], %fd12;
	st.local.f64 	[%rd9+48], %fd13;
	st.local.f64 	[%rd9+56], %fd14;
	st.local.f64 	[%rd9+64], %fd13;
	{ // callseq 4, 0
	.param .b64 param0;
	st.param.b64 	[param0], %rd51;
	.param .b64 param1;
	st.param.b64 	[param1], %rd52;
	.param .b32 retval0;
	call.uni (retval0), 
	vprintf, 
	(
	param0, 
	param1
	);
	ld.param.b32 	%r64, [retval0];
	} // callseq 4
	setp.gt.f32 	%p19, %f63, 0f00000000;
	selp.f32 	%f68, %f65, %f66, %p19;
	fma.rn.f32 	%f69, %f63, %f68, %f61;
	setp.gt.f32 	%p20, %f64, 0f00000000;
	selp.f32 	%f70, %f66, %f65, %p20;
	fma.rn.f32 	%f71, %f64, %f70, %f59;
	setp.gt.f32 	%p21, %f62, 0f00000000;
	selp.f32 	%f72, %f67, %f66, %p21;
	selp.f32 	%f73, %f66, %f67, %p21;
	fma.rn.f32 	%f74, %f62, %f73, %f71;
	fma.rn.f32 	%f75, %f62, %f72, %f69;
	mul.f32 	%f76, %f62, %f64;
	sub.f32 	%f77, %f74, %f76;
	mul.f32 	%f78, %f62, %f63;
	sub.f32 	%f79, %f75, %f78;
	ld.global.f32 	%f80, [%rd42+256];
	ld.global.f32 	%f81, [%rd43+256];
	ld.global.f32 	%f82, [%rd44+256];
	ld.global.f32 	%f83, [%rd47+256];
	ld.global.f32 	%f84, [%rd48+256];
	ld.global.f32 	%f85, [%rd49+256];
	cvt.f64.f32 	%fd15, %f80;
	cvt.f64.f32 	%fd16, %f81;
	cvt.f64.f32 	%fd17, %f82;
	cvt.f64.f32 	%fd18, %f83;
	cvt.f64.f32 	%fd19, %f84;
	cvt.f64.f32 	%fd20, %f85;
	st.local.v2.u32 	[%rd9], {%r108, %r107};
	st.local.u32 	[%rd9+8], %r6;
	st.local.f64 	[%rd9+16], %fd15;
	st.local.f64 	[%rd9+24], %fd16;
	st.local.f64 	[%rd9+32], %fd17;
	st.local.f64 	[%rd9+40], %fd18;
	st.local.f64 	[%rd9+48], %fd19;
	st.local.f64 	[%rd9+56], %fd20;
	st.local.f64 	[%rd9+64], %fd19;
	{ // callseq 5, 0
	.param .b64 param0;
	st.param.b64 	[param0], %rd51;
	.param .b64 param1;
	st.param.b64 	[param1], %rd52;
	.param .b32 retval0;
	call.uni (retval0), 
	vprintf, 
	(
	param0, 
	param1
	);
	ld.param.b32 	%r66, [retval0];
	} // callseq 5
	setp.gt.f32 	%p22, %f81, 0f00000000;
	selp.f32 	%f86, %f83, %f84, %p22;
	fma.rn.f32 	%f87, %f81, %f86, %f79;
	setp.gt.f32 	%p23, %f82, 0f00000000;
	selp.f32 	%f88, %f84, %f83, %p23;
	fma.rn.f32 	%f89, %f82, %f88, %f77;
	setp.gt.f32 	%p24, %f80, 0f00000000;
	selp.f32 	%f90, %f85, %f84, %p24;
	selp.f32 	%f91, %f84, %f85, %p24;
	fma.rn.f32 	%f92, %f80, %f91, %f89;
	fma.rn.f32 	%f93, %f80, %f90, %f87;
	mul.f32 	%f94, %f80, %f82;
	sub.f32 	%f95, %f92, %f94;
	mul.f32 	%f96, %f80, %f81;
	sub.f32 	%f97, %f93, %f96;
	ld.global.f32 	%f98, [%rd42+384];
	ld.global.f32 	%f99, [%rd43+384];
	ld.global.f32 	%f100, [%rd44+384];
	ld.global.f32 	%f101, [%rd47+384];
	ld.global.f32 	%f102, [%rd48+384];
	ld.global.f32 	%f103, [%rd49+384];
	cvt.f64.f32 	%fd21, %f98;
	cvt.f64.f32 	%fd22, %f99;
	cvt.f64.f32 	%fd23, %f100;
	cvt.f64.f32 	%fd24, %f101;
	cvt.f64.f32 	%fd25, %f102;
	cvt.f64.f32 	%fd26, %f103;
	st.local.v2.u32 	[%rd9], {%r108, %r107};
	st.local.u32 	[%rd9+8], %r6;
	st.local.f64 	[%rd9+16], %fd21;
	st.local.f64 	[%rd9+24], %fd22;
	st.local.f64 	[%rd9+32], %fd23;
	st.local.f64 	[%rd9+40], %fd24;
	st.local.f64 	[%rd9+48], %fd25;
	st.local.f64 	[%rd9+56], %fd26;
	st.local.f64 	[%rd9+64], %fd25;
	{ // callseq 6, 0
	.param .b64 param0;
	st.param.b64 	[param0], %rd51;
	.param .b64 param1;
	st.param.b64 	[param1], %rd52;
	.param .b32 retval0;
	call.uni (retval0), 
	vprintf, 
	(
	param0, 
	param1
	);
	ld.param.b32 	%r68, [retval0];
	} // callseq 6
	setp.gt.f32 	%p25, %f99, 0f00000000;
	selp.f32 	%f104, %f101, %f102, %p25;
	fma.rn.f32 	%f105, %f99, %f104, %f97;
	setp.gt.f32 	%p26, %f100, 0f00000000;
	selp.f32 	%f106, %f102, %f101, %p26;
	fma.rn.f32 	%f107, %f100, %f106, %f95;
	setp.gt.f32 	%p27, %f98, 0f00000000;
	selp.f32 	%f108, %f103, %f102, %p27;
	selp.f32 	%f109, %f102, %f103, %p27;
	fma.rn.f32 	%f110, %f98, %f109, %f107;
	fma.rn.f32 	%f111, %f98, %f108, %f105;
	mul.f32 	%f112, %f98, %f100;
	sub.f32 	%f185, %f110, %f112;
	mul.f32 	%f113, %f98, %f99;
	sub.f32 	%f186, %f111, %f113;
	add.s32 	%r110, %r110, 4;
	add.s32 	%r109, %r109, 128;
	setp.eq.s32 	%p28, %r110, 0;
	@%p28 bra 	$L__BB1_6;
	bra.uni 	$L__BB1_5;
$L__BB1_6:
	shr.u32 	%r71, %r23, 5;
	and.b32  	%r70, %r71, 3;
	setp.eq.s32 	%p29, %r70, 0;
	@%p29 bra 	$L__BB1_11;
	setp.eq.s32 	%p30, %r70, 1;
	@%p30 bra 	$L__BB1_9;
	shl.b32 	%r72, %r112, 5;
	cvt.u64.u32 	%rd53, %r72;
	add.s64 	%rd54, %rd11, %rd53;
	shl.b64 	%rd55, %rd54, 2;
	add.s64 	%rd56, %rd6, %rd55;
	ld.global.f32 	%f115, [%rd56];
	add.s64 	%rd57, %rd5, %rd55;
	ld.global.f32 	%f116, [%rd57];
	add.s64 	%rd58, %rd4, %rd55;
	ld.global.f32 	%f117, [%rd58];
	add.s64 	%rd59, %rd12, %rd53;
	shl.b64 	%rd60, %rd59, 2;
	add.s64 	%rd61, %rd3, %rd60;
	ld.global.f32 	%f118, [%rd61];
	add.s64 	%rd62, %rd2, %rd60;
	ld.global.f32 	%f119, [%rd62];
	add.s64 	%rd63, %rd1, %rd60;
	ld.global.f32 	%f120, [%rd63];
	cvt.f64.f32 	%fd27, %f115;
	cvt.f64.f32 	%fd28, %f116;
	cvt.f64.f32 	%fd29, %f117;
	cvt.f64.f32 	%fd30, %f118;
	cvt.f64.f32 	%fd31, %f119;
	cvt.f64.f32 	%fd32, %f120;
	st.local.v2.u32 	[%rd9], {%r108, %r107};
	st.local.u32 	[%rd9+8], %r6;
	st.local.f64 	[%rd9+16], %fd27;
	st.local.f64 	[%rd9+24], %fd28;
	st.local.f64 	[%rd9+32], %fd29;
	st.local.f64 	[%rd9+40], %fd30;
	st.local.f64 	[%rd9+48], %fd31;
	st.local.f64 	[%rd9+56], %fd32;
	st.local.f64 	[%rd9+64], %fd31;
	mov.u64 	%rd64, $str$1;
	cvta.global.u64 	%rd65, %rd64;
	add.u64 	%rd66, %SP, 0;
	{ // callseq 7, 0
	.param .b64 param0;
	st.param.b64 	[param0], %rd65;
	.param .b64 param1;
	st.param.b64 	[param1], %rd66;
	.param .b32 retval0;
	call.uni (retval0), 
	vprintf, 
	(
	param0, 
	param1
	);
	ld.param.b32 	%r73, [retval0];
	} // callseq 7
	setp.gt.f32 	%p31, %f116, 0f00000000;
	selp.f32 	%f121, %f118, %f119, %p31;
	fma.rn.f32 	%f122, %f116, %f121, %f186;
	setp.gt.f32 	%p32, %f117, 0f00000000;
	selp.f32 	%f123, %f119, %f118, %p32;
	fma.rn.f32 	%f124, %f117, %f123, %f185;
	setp.gt.f32 	%p33, %f115, 0f00000000;
	selp.f32 	%f125, %f120, %f119, %p33;
	selp.f32 	%f126, %f119, %f120, %p33;
	fma.rn.f32 	%f127, %f115, %f126, %f124;
	fma.rn.f32 	%f128, %f115, %f125, %f122;
	mul.f32 	%f129, %f115, %f117;
	sub.f32 	%f130, %f127, %f129;
	mul.f32 	%f131, %f115, %f116;
	sub.f32 	%f132, %f128, %f131;
	add.s32 	%r75, %r72, 32;
	cvt.u64.u32 	%rd67, %r75;
	add.s64 	%rd68, %rd11, %rd67;
	shl.b64 	%rd69, %rd68, 2;
	add.s64 	%rd70, %rd6, %rd69;
	ld.global.f32 	%f133, [%rd70];
	add.s64 	%rd71, %rd5, %rd69;
	ld.global.f32 	%f134, [%rd71];
	add.s64 	%rd72, %rd4, %rd69;
	ld.global.f32 	%f135, [%rd72];
	add.s64 	%rd73, %rd12, %rd67;
	shl.b64 	%rd74, %rd73, 2;
	add.s64 	%rd75, %rd3, %rd74;
	ld.global.f32 	%f136, [%rd75];
	add.s64 	%rd76, %rd2, %rd74;
	ld.global.f32 	%f137, [%rd76];
	add.s64 	%rd77, %rd1, %rd74;
	ld.global.f32 	%f138, [%rd77];
	cvt.f64.f32 	%fd33, %f133;
	cvt.f64.f32 	%fd34, %f134;
	cvt.f64.f32 	%fd35, %f135;
	cvt.f64.f32 	%fd36, %f136;
	cvt.f64.f32 	%fd37, %f137;
	cvt.f64.f32 	%fd38, %f138;
	st.local.v2.u32 	[%rd9], {%r108, %r107};
	st.local.u32 	[%rd9+8], %r6;
	st.local.f64 	[%rd9+16], %fd33;
	st.local.f64 	[%rd9+24], %fd34;
	st.local.f64 	[%rd9+32], %fd35;
	st.local.f64 	[%rd9+40], %fd36;
	st.local.f64 	[%rd9+48], %fd37;
	st.local.f64 	[%rd9+56], %fd38;
	st.local.f64 	[%rd9+64], %fd37;
	{ // callseq 8, 0
	.param .b64 param0;
	st.param.b64 	[param0], %rd65;
	.param .b64 param1;
	st.param.b64 	[param1], %rd66;
	.param .b32 retval0;
	call.uni (retval0), 
	vprintf, 
	(
	param0, 
	param1
	);
	ld.param.b32 	%r76, [retval0];
	} // callseq 8
	setp.gt.f32 	%p34, %f134, 0f00000000;
	selp.f32 	%f139, %f136, %f137, %p34;
	fma.rn.f32 	%f140, %f134, %f139, %f132;
	setp.gt.f32 	%p35, %f135, 0f00000000;
	selp.f32 	%f141, %f137, %f136, %p35;
	fma.rn.f32 	%f142, %f135, %f141, %f130;
	setp.gt.f32 	%p36, %f133, 0f00000000;
	selp.f32 	%f143, %f138, %f137, %p36;
	selp.f32 	%f144, %f137, %f138, %p36;
	fma.rn.f32 	%f145, %f133, %f144, %f142;
	fma.rn.f32 	%f146, %f133, %f143, %f140;
	mul.f32 	%f147, %f133, %f135;
	sub.f32 	%f185, %f145, %f147;
	mul.f32 	%f148, %f133, %f134;
	sub.f32 	%f186, %f146, %f148;
	add.s32 	%r112, %r112, 2;
$L__BB1_9:
	and.b32  	%r78, %r23, 32;
	setp.eq.s32 	%p37, %r78, 0;
	@%p37 bra 	$L__BB1_11;
	shl.b32 	%r79, %r112, 5;
	cvt.u64.u32 	%rd78, %r79;
	add.s64 	%rd79, %rd11, %rd78;
	shl.b64 	%rd80, %rd79, 2;
	add.s64 	%rd81, %rd6, %rd80;
	ld.global.f32 	%f149, [%rd81];
	add.s64 	%rd82, %rd5, %rd80;
	ld.global.f32 	%f150, [%rd82];
	add.s64 	%rd83, %rd4, %rd80;
	ld.global.f32 	%f151, [%rd83];
	add.s64 	%rd84, %rd12, %rd78;
	shl.b64 	%rd85, %rd84, 2;
	add.s64 	%rd86, %rd3, %rd85;
	ld.global.f32 	%f152, [%rd86];
	add.s64 	%rd87, %rd2, %rd85;
	ld.global.f32 	%f153, [%rd87];
	add.s64 	%rd88, %rd1, %rd85;
	ld.global.f32 	%f154, [%rd88];
	cvt.f64.f32 	%fd39, %f149;
	cvt.f64.f32 	%fd40, %f150;
	cvt.f64.f32 	%fd41, %f151;
	cvt.f64.f32 	%fd42, %f152;
	cvt.f64.f32 	%fd43, %f153;
	cvt.f64.f32 	%fd44, %f154;
	st.local.v2.u32 	[%rd9], {%r108, %r107};
	st.local.u32 	[%rd9+8], %r6;
	st.local.f64 	[%rd9+16], %fd39;
	st.local.f64 	[%rd9+24], %fd40;
	st.local.f64 	[%rd9+32], %fd41;
	st.local.f64 	[%rd9+40], %fd42;
	st.local.f64 	[%rd9+48], %fd43;
	st.local.f64 	[%rd9+56], %fd44;
	st.local.f64 	[%rd9+64], %fd43;
	cvta.global.u64 	%rd90, %rd89;
	{ // callseq 9, 0
	.param .b64 param0;
	st.param.b64 	[param0], %rd90;
	.param .b64 param1;
	st.param.b64 	[param1], %rd21;
	.param .b32 retval0;
	call.uni (retval0), 
	vprintf, 
	(
	param0, 
	param1
	);
	ld.param.b32 	%r80, [retval0];
	} // callseq 9
	setp.gt.f32 	%p38, %f150, 0f00000000;
	selp.f32 	%f155, %f152, %f153, %p38;
	fma.rn.f32 	%f156, %f150, %f155, %f186;
	setp.gt.f32 	%p39, %f151, 0f00000000;
	selp.f32 	%f157, %f153, %f152, %p39;
	fma.rn.f32 	%f158, %f151, %f157, %f185;
	setp.gt.f32 	%p40, %f149, 0f00000000;
	selp.f32 	%f159, %f154, %f153, %p40;
	selp.f32 	%f160, %f153, %f154, %p40;
	fma.rn.f32 	%f161, %f149, %f160, %f158;
	fma.rn.f32 	%f162, %f149, %f159, %f156;
	mul.f32 	%f163, %f149, %f151;
	sub.f32 	%f185, %f161, %f163;
	mul.f32 	%f164, %f149, %f150;
	sub.f32 	%f186, %f162, %f164;
$L__BB1_11:
	cvt.u32.u64 	%r82, %rd10;
	setp.eq.s32 	%p41, %r82, 0;
	mov.b32 	%r83, %f186;
	shfl.sync.down.b32	%r84|%p42, %r83, 16, 31, -1;
	mov.b32 	%f165, %r84;
	add.f32 	%f166, %f186, %f165;
	mov.b32 	%r85, %f185;
	shfl.sync.down.b32	%r86|%p43, %r85, 16, 31, -1;
	mov.b32 	%f167, %r86;
	add.f32 	%f168, %f185, %f167;
	mov.b32 	%r87, %f166;
	shfl.sync.down.b32	%r88|%p44, %r87, 8, 31, -1;
	mov.b32 	%f169, %r88;
	add.f32 	%f170, %f166, %f169;
	mov.b32 	%r89, %f168;
	shfl.sync.down.b32	%r90|%p45, %r89, 8, 31, -1;
	mov.b32 	%f171, %r90;
	add.f32 	%f172, %f168, %f171;
	mov.b32 	%r91, %f170;
	shfl.sync.down.b32	%r92|%p46, %r91, 4, 31, -1;
	mov.b32 	%f173, %r92;
	add.f32 	%f174, %f170, %f173;
	mov.b32 	%r93, %f172;
	shfl.sync.down.b32	%r94|%p47, %r93, 4, 31, -1;
	mov.b32 	%f175, %r94;
	add.f32 	%f176, %f172, %f175;
	mov.b32 	%r95, %f174;
	shfl.sync.down.b32	%r96|%p48, %r95, 2, 31, -1;
	mov.b32 	%f177, %r96;
	add.f32 	%f178, %f174, %f177;
	mov.b32 	%r97, %f176;
	shfl.sync.down.b32	%r98|%p49, %r97, 2, 31, -1;
	mov.b32 	%f179, %r98;
	add.f32 	%f180, %f176, %f179;
	mov.b32 	%r99, %f178;
	shfl.sync.down.b32	%r100|%p50, %r99, 1, 31, -1;
	mov.b32 	%f181, %r100;
	add.f32 	%f19, %f178, %f181;
	mov.b32 	%r101, %f180;
	shfl.sync.down.b32	%r102|%p51, %r101, 1, 31, -1;
	mov.b32 	%f182, %r102;
	add.f32 	%f20, %f180, %f182;
	@%p41 bra 	$L__BB1_12;
	bra.uni 	$L__BB1_13;
$L__BB1_12:
	ld.param.u64 	%rd104, [_Z20verify_dot_product_bPKfS0_S0_S0_S0_S0_S0_PfS1_ii_param_8];
	ld.param.u64 	%rd103, [_Z20verify_dot_product_bPKfS0_S0_S0_S0_S0_S0_PfS1_ii_param_7];
	cvt.f64.f32 	%fd45, %f19;
	cvt.f64.f32 	%fd46, %f20;
	st.local.v2.u32 	[%rd9], {%r108, %r107};
	st.local.u32 	[%rd9+8], %r6;
	st.local.f64 	[%rd9+16], %fd45;
	st.local.f64 	[%rd9+24], %fd46;
	cvta.global.u64 	%rd93, %rd92;
	{ // callseq 10, 0
	.param .b64 param0;
	st.param.b64 	[param0], %rd93;
	.param .b64 param1;
	st.param.b64 	[param1], %rd21;
	.param .b32 retval0;
	call.uni (retval0), 
	vprintf, 
	(
	param0, 
	param1
	);
	ld.param.b32 	%r103, [retval0];
	} // callseq 10
	mul.lo.s32 	%r105, %r107, %r22;
	cvt.u64.u32 	%rd95, %r105;
	cvt.u64.u32 	%rd96, %r6;
	add.s64 	%rd97, %rd95, %rd96;
	cvta.to.global.u64 	%rd98, %rd103;
	shl.b64 	%rd99, %rd97, 2;
	add.s64 	%rd100, %rd98, %rd99;
	st.global.f32 	[%rd100], %f19;
	cvta.to.global.u64 	%rd101, %rd104;
	add.s64 	%rd102, %rd101, %rd99;
	st.global.f32 	[%rd102], %f20;
$L__BB1_13:
	mov.u32 	%r106, %nctaid.x;
	add.s32 	%r108, %r108, %r106;
	div.u32 	%r107, %r108, %r22;
	setp.lt.u32 	%p52, %r107, %r22;
	@%p52 bra 	$L__BB1_3;
	bra.uni 	$L__BB1_17;
$L__BB1_14:
	cvt.u32.u64 	%r25, %rd10;
	setp.ne.s32 	%p3, %r25, 0;
	st.local.u32 	[%rd9], %r23;
	mov.u64 	%rd22, $str;
	cvta.global.u64 	%rd23, %rd22;
	add.u64 	%rd24, %SP, 0;
	{ // callseq 0, 0
	.param .b64 param0;
	st.param.b64 	[param0], %rd23;
	.param .b64 param1;
	st.param.b64 	[param1], %rd24;
	.param .b32 retval0;
	call.uni (retval0), 
	vprintf, 
	(
	param0, 
	param1
	);
	ld.param.b32 	%r26, [retval0];
	} // callseq 0
	mov.b32 	%r28, 0;
	shfl.sync.down.b32	%r29|%p4, %r28, 16, 31, -1;
	mov.b32 	%f23, %r29;
	add.f32 	%f24, %f23, 0f00000000;
	shfl.sync.down.b32	%r30|%p5, %r28, 16, 31, -1;
	mov.b32 	%f25, %r30;
	add.f32 	%f26, %f25, 0f00000000;
	mov.b32 	%r31, %f24;
	shfl.sync.down.b32	%r32|%p6, %r31, 8, 31, -1;
	mov.b32 	%f27, %r32;
	add.f32 	%f28, %f24, %f27;
	mov.b32 	%r33, %f26;
	shfl.sync.down.b32	%r34|%p7, %r33, 8, 31, -1;
	mov.b32 	%f29, %r34;
	add.f32 	%f30, %f26, %f29;
	mov.b32 	%r35, %f28;
	shfl.sync.down.b32	%r36|%p8, %r35, 4, 31, -1;
	mov.b32 	%f31, %r36;
	add.f32 	%f32, %f28, %f31;
	mov.b32 	%r37, %f30;
	shfl.sync.down.b32	%r38|%p9, %r37, 4, 31, -1;
	mov.b32 	%f33, %r38;
	add.f32 	%f34, %f30, %f33;
	mov.b32 	%r39, %f32;
	shfl.sync.down.b32	%r40|%p10, %r39, 2, 31, -1;
	mov.b32 	%f35, %r40;
	add.f32 	%f36, %f32, %f35;
	mov.b32 	%r41, %f34;
	shfl.sync.down.b32	%r42|%p11, %r41, 2, 31, -1;
	mov.b32 	%f37, %r42;
	add.f32 	%f38, %f34, %f37;
	mov.b32 	%r43, %f36;
	shfl.sync.down.b32	%r44|%p12, %r43, 1, 31, -1;
	mov.b32 	%f39, %r44;
	add.f32 	%f21, %f36, %f39;
	mov.b32 	%r45, %f38;
	shfl.sync.down.b32	%r46|%p13, %r45, 1, 31, -1;
	mov.b32 	%f40, %r46;
	add.f32 	%f22, %f38, %f40;
	@%p3 bra 	$L__BB1_16;
	rem.u32 	%r47, %r108, %r22;
	cvt.f64.f32 	%fd1, %f21;
	cvt.f64.f32 	%fd2, %f22;
	st.local.v2.u32 	[%rd9], {%r108, %r107};
	st.local.u32 	[%rd9+8], %r47;
	st.local.f64 	[%rd9+16], %fd1;
	st.local.f64 	[%rd9+24], %fd2;
	mov.u64 	%rd25, $str$2;
	cvta.global.u64 	%rd26, %rd25;
	{ // callseq 1, 0
	.param .b64 param0;
	st.param.b64 	[param0], %rd26;
	.param .b64 param1;
	st.param.b64 	[param1], %rd24;
	.param .b32 retval0;
	call.uni (retval0), 
	vprintf, 
	(
	param0, 
	param1
	);
	ld.param.b32 	%r48, [retval0];
	} // callseq 1
	mul.lo.s32 	%r50, %r107, %r22;
	cvt.u64.u32 	%rd28, %r50;
	cvt.u64.u32 	%rd29, %r47;
	add.s64 	%rd30, %rd28, %rd29;
	shl.b64 	%rd31, %rd30, 2;
	add.s64 	%rd32, %rd8, %rd31;
	st.global.f32 	[%rd32], %f21;
	add.s64 	%rd33, %rd7, %rd31;
	st.global.f32 	[%rd33], %f22;
$L__BB1_16:
	add.s32 	%r108, %r108, %r3;
	div.u32 	%r107, %r108, %r22;
	setp.lt.u32 	%p14, %r107, %r22;
	@%p14 bra 	$L__BB1_14;
$L__BB1_17:
	ret;

}
	// .globl	_Z20verify_dot_product_wPKfS0_S0_S0_S0_S0_S0_PfS1_iii
.visible .entry _Z20verify_dot_product_wPKfS0_S0_S0_S0_S0_S0_PfS1_iii(
	.param .u64 .ptr .align 1 _Z20verify_dot_product_wPKfS0_S0_S0_S0_S0_S0_PfS1_iii_param_0,
	.param .u64 .ptr .align 1 _Z20verify_dot_product_wPKfS0_S0_S0_S0_S0_S0_PfS1_iii_param_1,
	.param .u64 .ptr .align 1 _Z20verify_dot_product_wPKfS0_S0_S0_S0_S0_S0_PfS1_iii_param_2,
	.param .u64 .ptr .align 1 _Z20verify_dot_product_wPKfS0_S0_S0_S0_S0_S0_PfS1_iii_param_3,
	.param .u64 .ptr .align 1 _Z20verify_dot_product_wPKfS0_S0_S0_S0_S0_S0_PfS1_iii_param_4,
	.param .u64 .ptr .align 1 _Z20verify_dot_product_wPKfS0_S0_S0_S0_S0_S0_PfS1_iii_param_5,
	.param .u64 .ptr .align 1 _Z20verify_dot_product_wPKfS0_S0_S0_S0_S0_S0_PfS1_iii_param_6,
	.param .u64 .ptr .align 1 _Z20verify_dot_product_wPKfS0_S0_S0_S0_S0_S0_PfS1_iii_param_7,
	.param .u64 .ptr .align 1 _Z20verify_dot_product_wPKfS0_S0_S0_S0_S0_S0_PfS1_iii_param_8,
	.param .u32 _Z20verify_dot_product_wPKfS0_S0_S0_S0_S0_S0_PfS1_iii_param_9,
	.param .u32 _Z20verify_dot_product_wPKfS0_S0_S0_S0_S0_S0_PfS1_iii_param_10,
	.param .u32 _Z20verify_dot_product_wPKfS0_S0_S0_S0_S0_S0_PfS1_iii_param_11
)
{
	.reg .pred 	%p<24>;
	.reg .b32 	%r<79>;
	.reg .b32 	%f<113>;
	.reg .b64 	%rd<124>;

	ld.param.u64 	%rd15, [_Z20verify_dot_product_wPKfS0_S0_S0_S0_S0_S0_PfS1_iii_param_0];
	ld.param.u64 	%rd16, [_Z20verify_dot_product_wPKfS0_S0_S0_S0_S0_S0_PfS1_iii_param_1];
	ld.param.u64 	%rd17, [_Z20verify_dot_product_wPKfS0_S0_S0_S0_S0_S0_PfS1_iii_param_2];
	ld.param.u64 	%rd18, [_Z20verify_dot_product_wPKfS0_S0_S0_S0_S0_S0_PfS1_iii_param_3];
	ld.param.u64 	%rd19, [_Z20verify_dot_product_wPKfS0_S0_S0_S0_S0_S0_PfS1_iii_param_4];
	ld.param.u64 	%rd20, [_Z20verify_dot_product_wPKfS0_S0_S0_S0_S0_S0_PfS1_iii_param_5];
	ld.param.u64 	%rd21, [_Z20verify_dot_product_wPKfS0_S0_S0_S0_S0_S0_PfS1_iii_param_7];
	ld.param.u64 	%rd22, [_Z20verify_dot_product_wPKfS0_S0_S0_S0_S0_S0_PfS1_iii_param_8];
	ld.param.u32 	%r33, [_Z20verify_dot_product_wPKfS0_S0_S0_S0_S0_S0_PfS1_iii_param_9];
	ld.param.u32 	%r34, [_Z20verify_dot_product_wPKfS0_S0_S0_S0_S0_S0_PfS1_iii_param_10];
	ld.param.u32 	%r35, [_Z20verify_dot_product_wPKfS0_S0_S0_S0_S0_S0_PfS1_iii_param_11];
	cvta.to.global.u64 	%rd1, %rd20;
	cvta.to.global.u64 	%rd2, %rd19;
	cvta.to.global.u64 	%rd3, %rd18;
	cvta.to.global.u64 	%rd4, %rd17;
	cvta.to.global.u64 	%rd5, %rd16;
	cvta.to.global.u64 	%rd6, %rd15;
	cvta.to.global.u64 	%rd7, %rd22;
	cvta.to.global.u64 	%rd8, %rd21;
	mov.u32 	%r36, %tid.x;
	mov.u32 	%r69, %ctaid.x;
	mul.lo.s32 	%r2, %r35, %r33;
	shr.s32 	%r37, %r2, 31;
	shr.u32 	%r38, %r37, 27;
	add.s32 	%r39, %r2, %r38;
	shr.s32 	%r3, %r39, 5;
	shr.s32 	%r40, %r35, 31;
	shr.u32 	%r41, %r40, 27;
	add.s32 	%r42, %r35, %r41;
	shr.s32 	%r4, %r42, 5;
	setp.gt.s32 	%p1, %r34, 0;
	cvt.u64.u32 	%rd9, %r36;
	mov.u32 	%r5, %nctaid.x;
	@%p1 bra 	$L__BB2_1;
	bra.uni 	$L__BB2_12;
$L__BB2_1:
	and.b32  	%r6, %r34, 2147483644;
	shl.b32 	%r7, %r35, 2;
$L__BB2_2:
	div.u32 	%r9, %r69, %r3;
	div.u32 	%r51, %r69, %r4;
	rem.u32 	%r10, %r51, %r33;
	setp.lt.u32 	%p3, %r9, %r33;
	@%p3 bra 	$L__BB2_3;
	bra.uni 	$L__BB2_14;
$L__BB2_3:
	setp.lt.u32 	%p4, %r34, 4;
	mul.lo.s32 	%r53, %r9, %r34;
	cvt.u64.u32 	%rd10, %r53;
	mul.lo.s32 	%r54, %r10, %r34;
	cvt.u64.u32 	%rd11, %r54;
	mul.lo.s32 	%r55, %r35, %r34;
	mul.lo.s32 	%r56, %r55, %r9;
	cvt.u64.u32 	%rd32, %r56;
	rem.u32 	%r57, %r69, %r4;
	shl.b32 	%r58, %r57, 5;
	cvt.u64.u32 	%rd12, %r58;
	add.s64 	%rd33, %rd32, %rd9;
	add.s64 	%rd13, %rd33, %rd12;
	mul.lo.s32 	%r59, %r55, %r10;
	cvt.u64.u32 	%rd34, %r59;
	add.s64 	%rd35, %rd34, %rd9;
	add.s64 	%rd14, %rd35, %rd12;
	mov.f32 	%f104, 0f00000000;
	mov.b32 	%r77, 0;
	mov.f32 	%f103, %f104;
	@%p4 bra 	$L__BB2_6;
	and.b32  	%r61, %r34, 2147483644;
	neg.s32 	%r74, %r61;
	shl.b32 	%r72, %r35, 1;
	mul.lo.s32 	%r71, %r35, 3;
	mov.f32 	%f104, 0f00000000;
	mov.b32 	%r70, 0;
	mov.u32 	%r73, %r35;
	mov.u32 	%r75, %r70;
$L__BB2_5:
	.pragma "nounroll";
	cvt.u64.u32 	%rd36, %r75;
	add.s64 	%rd37, %rd36, %rd10;
	shl.b64 	%rd38, %rd37, 2;
	add.s64 	%rd39, %rd6, %rd38;
	ld.global.f32 	%f22, [%rd39];
	add.s64 	%rd40, %rd36, %rd11;
	shl.b64 	%rd41, %rd40, 2;
	add.s64 	%rd42, %rd5, %rd41;
	ld.global.f32 	%f23, [%rd42];
	add.s64 	%rd43, %rd4, %rd41;
	ld.global.f32 	%f24, [%rd43];
	cvt.s64.s32 	%rd44, %r70;
	add.s64 	%rd45, %rd13, %rd44;
	shl.b64 	%rd46, %rd45, 2;
	add.s64 	%rd47, %rd3, %rd46;
	ld.global.f32 	%f25, [%rd47];
	add.s64 	%rd48, %rd2, %rd46;
	ld.global.f32 	%f26, [%rd48];
	add.s64 	%rd49, %rd14, %rd44;
	shl.b64 	%rd50, %rd49, 2;
	add.s64 	%rd51, %rd1, %rd50;
	ld.global.f32 	%f27, [%rd51];
	setp.gt.f32 	%p5, %f23, 0f00000000;
	selp.f32 	%f28, %f25, %f26, %p5;
	fma.rn.f32 	%f29, %f23, %f28, %f103;
	fma.rn.f32 	%f30, %f22, %f27, %f29;
	setp.gt.f32 	%p6, %f24, 0f00000000;
	selp.f32 	%f31, %f26, %f25, %p6;
	fma.rn.f32 	%f32, %f24, %f31, %f104;
	fma.rn.f32 	%f33, %f22, %f27, %f32;
	ld.global.f32 	%f34, [%rd39+4];
	ld.global.f32 	%f35, [%rd42+4];
	ld.global.f32 	%f36, [%rd43+4];
	cvt.s64.s32 	%rd52, %r73;
	add.s64 	%rd53, %rd13, %rd52;
	shl.b64 	%rd54, %rd53, 2;
	add.s64 	%rd55, %rd3, %rd54;
	ld.global.f32 	%f37, [%rd55];
	add.s64 	%rd56, %rd2, %rd54;
	ld.global.f32 	%f38, [%rd56];
	add.s64 	%rd57, %rd14, %rd52;
	shl.b64 	%rd58, %rd57, 2;
	add.s64 	%rd59, %rd1, %rd58;
	ld.global.f32 	%f39, [%rd59];
	setp.gt.f32 	%p7, %f35, 0f00000000;
	selp.f32 	%f40, %f37, %f38, %p7;
	fma.rn.f32 	%f41, %f35, %f40, %f30;
	fma.rn.f32 	%f42, %f34, %f39, %f41;
	setp.gt.f32 	%p8, %f36, 0f00000000;
	selp.f32 	%f43, %f38, %f37, %p8;
	fma.rn.f32 	%f44, %f36, %f43, %f33;
	fma.rn.f32 	%f45, %f34, %f39, %f44;
	ld.global.f32 	%f46, [%rd39+8];
	ld.global.f32 	%f47, [%rd42+8];
	ld.global.f32 	%f48, [%rd43+8];
	cvt.s64.s32 	%rd60, %r72;
	add.s64 	%rd61, %rd13, %rd60;
	shl.b64 	%rd62, %rd61, 2;
	add.s64 	%rd63, %rd3, %rd62;
	ld.global.f32 	%f49, [%rd63];
	add.s64 	%rd64, %rd2, %rd62;
	ld.global.f32 	%f50, [%rd64];
	add.s64 	%rd65, %rd14, %rd60;
	shl.b64 	%rd66, %rd65, 2;
	add.s64 	%rd67, %rd1, %rd66;
	ld.global.f32 	%f51, [%rd67];
	setp.gt.f32 	%p9, %f47, 0f00000000;
	selp.f32 	%f52, %f49, %f50, %p9;
	fma.rn.f32 	%f53, %f47, %f52, %f42;
	fma.rn.f32 	%f54, %f46, %f51, %f53;
	setp.gt.f32 	%p10, %f48, 0f00000000;
	selp.f32 	%f55, %f50, %f49, %p10;
	fma.rn.f32 	%f56, %f48, %f55, %f45;
	fma.rn.f32 	%f57, %f46, %f51, %f56;
	ld.global.f32 	%f58, [%rd39+12];
	ld.global.f32 	%f59, [%rd42+12];
	ld.global.f32 	%f60, [%rd43+12];
	cvt.s64.s32 	%rd68, %r71;
	add.s64 	%rd69, %rd13, %rd68;
	shl.b64 	%rd70, %rd69, 2;
	add.s64 	%rd71, %rd3, %rd70;
	ld.global.f32 	%f61, [%rd71];
	add.s64 	%rd72, %rd2, %rd70;
	ld.global.f32 	%f62, [%rd72];
	add.s64 	%rd73, %rd14, %rd68;
	shl.b64 	%rd74, %rd73, 2;
	add.s64 	%rd75, %rd1, %rd74;
	ld.global.f32 	%f63, [%rd75];
	setp.gt.f32 	%p11, %f59, 0f00000000;
	selp.f32 	%f64, %f61, %f62, %p11;
	fma.rn.f32 	%f65, %f59, %f64, %f54;
	fma.rn.f32 	%f103, %f58, %f63, %f65;
	setp.gt.f32 	%p12, %f60, 0f00000000;
	selp.f32 	%f66, %f62, %f61, %p12;
	fma.rn.f32 	%f67, %f60, %f66, %f57;
	fma.rn.f32 	%f104, %f58, %f63, %f67;
	add.s32 	%r75, %r75, 4;
	add.s32 	%r74, %r74, 4;
	add.s32 	%r73, %r73, %r7;
	add.s32 	%r72, %r72, %r7;
	add.s32 	%r71, %r71, %r7;
	add.s32 	%r70, %r70, %r7;
	setp.eq.s32 	%p13, %r74, 0;
	mov.u32 	%r77, %r6;
	@%p13 bra 	$L__BB2_6;
	bra.uni 	$L__BB2_5;
$L__BB2_6:
	and.b32  	%r62, %r34, 3;
	setp.eq.s32 	%p14, %r62, 0;
	@%p14 bra 	$L__BB2_11;
	setp.eq.s32 	%p15, %r62, 1;
	@%p15 bra 	$L__BB2_9;
	cvt.u64.u32 	%rd76, %r77;
	add.s64 	%rd77, %rd76, %rd10;
	shl.b64 	%rd78, %rd77, 2;
	add.s64 	%rd79, %rd6, %rd78;
	ld.global.f32 	%f69, [%rd79];
	add.s64 	%rd80, %rd76, %rd11;
	shl.b64 	%rd81, %rd80, 2;
	add.s64 	%rd82, %rd5, %rd81;
	ld.global.f32 	%f70, [%rd82];
	add.s64 	%rd83, %rd4, %rd81;
	ld.global.f32 	%f71, [%rd83];
	mul.lo.s32 	%r63, %r77, %r35;
	cvt.s64.s32 	%rd84, %r63;
	add.s64 	%rd85, %rd13, %rd84;
	shl.b64 	%rd86, %rd85, 2;
	add.s64 	%rd87, %rd3, %rd86;
	ld.global.f32 	%f72, [%rd87];
	add.s64 	%rd88, %rd2, %rd86;
	ld.global.f32 	%f73, [%rd88];
	add.s64 	%rd89, %rd14, %rd84;
	shl.b64 	%rd90, %rd89, 2;
	add.s64 	%rd91, %rd1, %rd90;
	ld.global.f32 	%f74, [%rd91];
	setp.gt.f32 	%p16, %f70, 0f00000000;
	selp.f32 	%f75, %f72, %f73, %p16;
	fma.rn.f32 	%f76, %f70, %f75, %f103;
	fma.rn.f32 	%f77, %f69, %f74, %f76;
	setp.gt.f32 	%p17, %f71, 0f00000000;
	selp.f32 	%f78, %f73, %f72, %p17;
	fma.rn.f32 	%f79, %f71, %f78, %f104;
	fma.rn.f32 	%f80, %f69, %f74, %f79;
	ld.global.f32 	%f81, [%rd79+4];
	ld.global.f32 	%f82, [%rd82+4];
	ld.global.f32 	%f83, [%rd83+4];
	add.s32 	%r64, %r63, %r35;
	cvt.s64.s32 	%rd92, %r64;
	add.s64 	%rd93, %rd13, %rd92;
	shl.b64 	%rd94, %rd93, 2;
	add.s64 	%rd95, %rd3, %rd94;
	ld.global.f32 	%f84, [%rd95];
	add.s64 	%rd96, %rd2, %rd94;
	ld.global.f32 	%f85, [%rd96];
	add.s64 	%rd97, %rd14, %rd92;
	shl.b64 	%rd98, %rd97, 2;
	add.s64 	%rd99, %rd1, %rd98;
	ld.global.f32 	%f86, [%rd99];
	setp.gt.f32 	%p18, %f82, 0f00000000;
	selp.f32 	%f87, %f84, %f85, %p18;
	fma.rn.f32 	%f88, %f82, %f87, %f77;
	fma.rn.f32 	%f103, %f81, %f86, %f88;
	setp.gt.f32 	%p19, %f83, 0f00000000;
	selp.f32 	%f89, %f85, %f84, %p19;
	fma.rn.f32 	%f90, %f83, %f89, %f80;
	fma.rn.f32 	%f104, %f81, %f86, %f90;
	add.s32 	%r77, %r77, 2;
$L__BB2_9:
	and.b32  	%r65, %r34, 1;
	setp.eq.b32 	%p20, %r65, 1;
	not.pred 	%p21, %p20;
	@%p21 bra 	$L__BB2_11;
	cvt.u64.u32 	%rd100, %r77;
	add.s64 	%rd101, %rd100, %rd10;
	shl.b64 	%rd102, %rd101, 2;
	add.s64 	%rd103, %rd6, %rd102;
	ld.global.f32 	%f91, [%rd103];
	add.s64 	%rd104, %rd100, %rd11;
	shl.b64 	%rd105, %rd104, 2;
	add.s64 	%rd106, %rd5, %rd105;
	ld.global.f32 	%f92, [%rd106];
	add.s64 	%rd107, %rd4, %rd105;
	ld.global.f32 	%f93, [%rd107];
	mul.lo.s32 	%r66, %r77, %r35;
	cvt.s64.s32 	%rd108, %r66;
	add.s64 	%rd109, %rd13, %rd108;
	shl.b64 	%rd110, %rd109, 2;
	add.s64 	%rd111, %rd3, %rd110;
	ld.global.f32 	%f94, [%rd111];
	add.s64 	%rd112, %rd2, %rd110;
	ld.global.f32 	%f95, [%rd112];
	add.s64 	%rd113, %rd14, %rd108;
	shl.b64 	%rd114, %rd113, 2;
	add.s64 	%rd115, %rd1, %rd114;
	ld.global.f32 	%f96, [%rd115];
	setp.gt.f32 	%p22, %f92, 0f00000000;
	selp.f32 	%f97, %f94, %f95, %p22;
	fma.rn.f32 	%f98, %f92, %f97, %f103;
	fma.rn.f32 	%f103, %f91, %f96, %f98;
	setp.gt.f32 	%p23, %f93, 0f00000000;
	selp.f32 	%f99, %f95, %f94, %p23;
	fma.rn.f32 	%f100, %f93, %f99, %f104;
	fma.rn.f32 	%f104, %f91, %f96, %f100;
$L__BB2_11:
	mul.lo.s32 	%r67, %r2, %r9;
	cvt.u64.u32 	%rd116, %r67;
	mul.lo.s32 	%r68, %r10, %r35;
	cvt.u64.u32 	%rd117, %r68;
	add.s64 	%rd118, %rd116, %rd9;
	add.s64 	%rd119, %rd118, %rd117;
	add.s64 	%rd120, %rd119, %rd12;
	shl.b64 	%rd121, %rd120, 2;
	add.s64 	%rd122, %rd8, %rd121;
	st.global.f32 	[%rd122], %f103;
	add.s64 	%rd123, %rd7, %rd121;
	st.global.f32 	[%rd123], %f104;
	add.s32 	%r69, %r69, %r5;
	bra.uni 	$L__BB2_2;
$L__BB2_12:
	div.u32 	%r31, %r69, %r3;
	setp.ge.u32 	%p2, %r31, %r33;
	@%p2 bra 	$L__BB2_14;
	mul.lo.s32 	%r43, %r2, %r31;
	cvt.u64.u32 	%rd23, %r43;
	div.u32 	%r44, %r69, %r4;
	rem.u32 	%r45, %r44, %r33;
	mul.lo.s32 	%r46, %r45, %r35;
	cvt.u64.u32 	%rd24, %r46;
	mul.lo.s32 	%r47, %r44, %r4;
	sub.s32 	%r48, %r69, %r47;
	shl.b32 	%r49, %r48, 5;
	cvt.u64.u32 	%rd25, %r49;
	add.s64 	%rd26, %rd23, %rd9;
	add.s64 	%rd27, %rd26, %rd24;
	add.s64 	%rd28, %rd27, %rd25;
	shl.b64 	%rd29, %rd28, 2;
	add.s64 	%rd30, %rd8, %rd29;
	mov.b32 	%r50, 0;
	st.global.u32 	[%rd30], %r50;
	add.s64 	%rd31, %rd7, %rd29;
	st.global.u32 	[%rd31], %r50;
	add.s32 	%r69, %r69, %r5;
	bra.uni 	$L__BB2_12;
$L__BB2_14:
	ret;

}


// ===== COMPILED SASS (sm_100) =====

	.target	sm_100

	.elftype	@"ET_EXEC"


//--------------------- .note.nv.tkinfo           --------------------------
	.section	.note.nv.tkinfo,"",@"SHT_NOTE"
	.sectionflags	@"SHF_NOTE_NV_TKINFO"
	.tkinfo
        /*0018*/ 	.word	0x00000002
        /*0030*/ 	.string	""
        /*0030*/ 	.string	"ptxas"
        /*0030*/ 	.string	"Cuda compilation tools, release 13.0, V13.0.88"
        /*0030*/ 	.string	"Build cuda_13.0.r13.0/compiler.36424714_0"
        /*0030*/ 	.string	"-arch sm_100 -m 64 "



//--------------------- .note.nv.cuinfo           --------------------------
	.section	.note.nv.cuinfo,"",@"SHT_NOTE"
	.sectionflags	@"SHF_NOTE_NV_CUINFO"
        /*0018*/ 	.short	0x0002
        /*001a*/ 	.short	0x0064
        /*001c*/ 	.short	0x0082
	.zero		2


//--------------------- .nv.info                  --------------------------
	.section	.nv.info,"",@"SHT_CUDA_INFO"
	.align	4


	//----- nvinfo : EIATTR_REGCOUNT
	.align		4
        /*0000*/ 	.byte	0x04, 0x2f
        /*0002*/ 	.short	(.L_4 - .L_3)
	.align		4
.L_3:
        /*0004*/ 	.word	index@(_Z10concretizePKfS0_S0_S0_PfS1_iiiff)
        /*0008*/ 	.word	0x00000019


	//----- nvinfo : EIATTR_FRAME_SIZE
	.align		4
.L_4:
        /*000c*/ 	.byte	0x04, 0x11
        /*000e*/ 	.short	(.L_6 - .L_5)
	.align		4
.L_5:
        /*0010*/ 	.word	index@($__internal_0_$__cuda_sm20_sqrt_rn_f32_slowpath)
        /*0014*/ 	.word	0x00000000


	//----- nvinfo : EIATTR_FRAME_SIZE
	.align		4
.L_6:
        /*0018*/ 	.byte	0x04, 0x11
        /*001a*/ 	.short	(.L_8 - .L_7)
	.align		4
.L_7:
        /*001c*/ 	.word	index@(_Z10concretizePKfS0_S0_S0_PfS1_iiiff)
        /*0020*/ 	.word	0x00000000


	//----- nvinfo : EIATTR_REGCOUNT
	.align		4
.L_8:
        /*0024*/ 	.byte	0x04, 0x2f
        /*0026*/ 	.short	(.L_10 - .L_9)
	.align		4
.L_9:
        /*0028*/ 	.word	index@(_Z20verify_dot_product_bPKfS0_S0_S0_S0_S0_S0_PfS1_ii)
        /*002c*/ 	.word	0x0000003c


	//----- nvinfo : EIATTR_FRAME_SIZE
	.align		4
.L_10:
        /*0030*/ 	.byte	0x04, 0x11
        /*0032*/ 	.short	(.L_12 - .L_11)
	.align		4
.L_11:
        /*0034*/ 	.word	index@(_Z20verify_dot_product_bPKfS0_S0_S0_S0_S0_S0_PfS1_ii)
        /*0038*/ 	.word	0x00000048


	//----- nvinfo : EIATTR_REGCOUNT
	.align		4
.L_12:
        /*003c*/ 	.byte	0x04, 0x2f
        /*003e*/ 	.short	(.L_14 - .L_13)
	.align		4
.L_13:
        /*0040*/ 	.word	index@(_Z20verify_dot_product_wPKfS0_S0_S0_S0_S0_S0_PfS1_iii)
        /*0044*/ 	.word	0x00000020


	//----- nvinfo : EIATTR_FRAME_SIZE
	.align		4
.L_14:
        /*0048*/ 	.byte	0x04, 0x11
        /*004a*/ 	.short	(.L_16 - .L_15)
	.align		4
.L_15:
        /*004c*/ 	.word	index@(_Z20verify_dot_product_wPKfS0_S0_S0_S0_S0_S0_PfS1_iii)
        /*0050*/ 	.word	0x00000000


	//----- nvinfo : EIATTR_MIN_STACK_SIZE
	.align		4
.L_16:
        /*0054*/ 	.byte	0x04, 0x12
        /*0056*/ 	.short	(.L_18 - .L_17)
	.align		4
.L_17:
        /*0058*/ 	.word	index@(_Z20verify_dot_product_wPKfS0_S0_S0_S0_S0_S0_PfS1_iii)
        /*005c*/ 	.word	0x00000000


	//----- nvinfo : EIATTR_MIN_STACK_SIZE
	.align		4
.L_18:
        /*0060*/ 	.byte	0x04, 0x12
        /*0062*/ 	.short	(.L_20 - .L_19)
	.align		4
.L_19:
        /*0064*/ 	.word	index@(_Z20verify_dot_product_bPKfS0_S0_S0_S0_S0_S0_PfS1_ii)
        /*0068*/ 	.word	0x00000048


	//----- nvinfo : EIATTR_MIN_STACK_SIZE
	.align		4
.L_20:
        /*006c*/ 	.byte	0x04, 0x12
        /*006e*/ 	.short	(.L_22 - .L_21)
	.align		4
.L_21:
        /*0070*/ 	.word	index@(_Z10concretizePKfS0_S0_S0_PfS1_iiiff)
        /*0074*/ 	.word	0x00000000
.L_22:


//--------------------- .nv.compat                --------------------------
	.section	.nv.compat,"",@"SHT_CUDA_COMPAT_INFO"
	.align	4
        /*0000*/ 	.byte	0x02, 0x09, 0x00, 0x00, 0x02, 0x02, 0x01, 0x00, 0x02, 0x05, 0x05, 0x00, 0x03, 0x07, 0x01, 0x01
        /*0010*/ 	.byte	0x02, 0x03, 0x00, 0x00, 0x02, 0x06, 0x01, 0x00, 0x04, 0x0b, 0x08, 0x00, 0x01, 0x00, 0x00, 0x00
        /*0020*/ 	.byte	0x00, 0x00, 0x00, 0x00


//--------------------- .nv.info._Z20verify_dot_product_wPKfS0_S0_S0_S0_S0_S0_PfS1_iii --------------------------
	.section	.nv.info._Z20verify_dot_product_wPKfS0_S0_S0_S0_S0_S0_PfS1_iii,"",@"SHT_CUDA_INFO"
	.sectionflags	@""
	.align	4


	//----- nvinfo : EIATTR_CUDA_API_VERSION
	.align		4
        /*0000*/ 	.byte	0x04, 0x37
        /*0002*/ 	.short	(.L_24 - .L_23)
.L_23:
        /*0004*/ 	.word	0x00000082


	//----- nvinfo : EIATTR_KPARAM_INFO
	.align		4
.L_24:
        /*0008*/ 	.byte	0x04, 0x17
        /*000a*/ 	.short	(.L_26 - .L_25)
.L_25:
        /*000c*/ 	.word	0x00000000
        /*0010*/ 	.short	0x000b
        /*0012*/ 	.short	0x0050
        /*0014*/ 	.byte	0x00, 0xf0, 0x11, 0x00


	//----- nvinfo : EIATTR_KPARAM_INFO
	.align		4
.L_26:
        /*0018*/ 	.byte	0x04, 0x17
        /*001a*/ 	.short	(.L_28 - .L_27)
.L_27:
        /*001c*/ 	.word	0x00000000
        /*0020*/ 	.short	0x000a
        /*0022*/ 	.short	0x004c
        /*0024*/ 	.byte	0x00, 0xf0, 0x11, 0x00


	//----- nvinfo : EIATTR_KPARAM_INFO
	.align		4
.L_28:
        /*0028*/ 	.byte	0x04, 0x17
        /*002a*/ 	.short	(.L_30 - .L_29)
.L_29:
        /*002c*/ 	.word	0x00000000
        /*0030*/ 	.short	0x0009
        /*0032*/ 	.short	0x0048
        /*0034*/ 	.byte	0x00, 0xf0, 0x11, 0x00


	//----- nvinfo : EIATTR_KPARAM_INFO
	.align		4
.L_30:
        /*0038*/ 	.byte	0x04, 0x17
        /*003a*/ 	.short	(.L_32 - .L_31)
.L_31:
        /*003c*/ 	.word	0x00000000
        /*0040*/ 	.short	0x0008
        /*0042*/ 	.short	0x0040
        /*0044*/ 	.byte	0x00, 0xf5, 0x21, 0x00


	//----- nvinfo : EIATTR_KPARAM_INFO
	.align		4
.L_32:
        /*0048*/ 	.byte	0x04, 0x17
        /*004a*/ 	.short	(.L_34 - .L_33)
.L_33:
        /*004c*/ 	.word	0x00000000
        /*0050*/ 	.short	0x0007
        /*0052*/ 	.short	0x0038
        /*0054*/ 	.byte	0x00, 0xf5, 0x21, 0x00


	//----- nvinfo : EIATTR_KPARAM_INFO
	.align		4
.L_34:
        /*0058*/ 	.byte	0x04, 0x17
        /*005a*/ 	.short	(.L_36 - .L_35)
.L_35:
        /*005c*/ 	.word	0x00000000
        /*0060*/ 	.short	0x0006
        /*0062*/ 	.short	0x0030
        /*0064*/ 	.byte	0x00, 0xf5, 0x21, 0x00


	//----- nvinfo : EIATTR_KPARAM_INFO
	.align		4
.L_36:
        /*0068*/ 	.byte	0x04, 0x17
        /*006a*/ 	.short	(.L_38 - .L_37)
.L_37:
        /*006c*/ 	.word	0x00000000
        /*0070*/ 	.short	0x0005
        /*0072*/ 	.short	0x0028
        /*0074*/ 	.byte	0x00, 0xf5, 0x21, 0x00


	//----- nvinfo : EIATTR_KPARAM_INFO
	.align		4
.L_38:
        /*0078*/ 	.byte	0x04, 0x17
        /*007a*/ 	.short	(.L_40 - .L_39)
.L_39:
        /*007c*/ 	.word	0x00000000
        /*0080*/ 	.short	0x0004
        /*0082*/ 	.short	0x0020
        /*0084*/ 	.byte	0x00, 0xf5, 0x21, 0x00


	//----- nvinfo : EIATTR_KPARAM_INFO
	.align		4
.L_40:
        /*0088*/ 	.byte	0x04, 0x17
        /*008a*/ 	.short	(.L_42 - .L_41)
.L_41:
        /*008c*/ 	.word	0x00000000
        /*0090*/ 	.short	0x0003
        /*0092*/ 	.short	0x0018
        /*0094*/ 	.byte	0x00, 0xf5, 0x21, 0x00


	//----- nvinfo : EIATTR_KPARAM_INFO
	.align		4
.L_42:
        /*0098*/ 	.byte	0x04, 0x17
        /*009a*/ 	.short	(.L_44 - .L_43)
.L_43:
        /*009c*/ 	.word	0x00000000
        /*00a0*/ 	.short	0x0002
        /*00a2*/ 	.short	0x0010
        /*00a4*/ 	.byte	0x00, 0xf5, 0x21, 0x00


	//----- nvinfo : EIATTR_KPARAM_INFO
	.align		4
.L_44:
        /*00a8*/ 	.byte	0x04, 0x17
        /*00aa*/ 	.short	(.L_46 - .L_45)
.L_45:
        /*00ac*/ 	.word	0x00000000
        /*00b0*/ 	.short	0x0001
        /*00b2*/ 	.short	0x0008
        /*00b4*/ 	.byte	0x00, 0xf5, 0x21, 0x00


	//----- nvinfo : EIATTR_KPARAM_INFO
	.align		4
.L_46:
        /*00b8*/ 	.byte	0x04, 0x17
        /*00ba*/ 	.short	(.L_48 - .L_47)
.L_47:
        /*00bc*/ 	.word	0x00000000
        /*00c0*/ 	.short	0x0000
        /*00c2*/ 	.short	0x0000
        /*00c4*/ 	.byte	0x00, 0xf5, 0x21, 0x00


	//----- nvinfo : EIATTR_SPARSE_MMA_MASK
	.align		4
.L_48:
        /*00c8*/ 	.byte	0x03, 0x50
        /*00ca*/ 	.short	0x0000


	//----- nvinfo : EIATTR_MAXREG_COUNT
	.align		4
        /*00cc*/ 	.byte	0x03, 0x1b
        /*00ce*/ 	.short	0x00ff


	//----- nvinfo : EIATTR_MERCURY_ISA_VERSION
	.align		4
        /*00d0*/ 	.byte	0x03, 0x5f
        /*00d2*/ 	.short	0x0101


	//----- nvinfo : EIATTR_VRC_CTA_INIT_COUNT
	.align		4
        /*00d4*/ 	.byte	0x02, 0x4a
	.zero		1
	.zero		1


	//----- nvinfo : EIATTR_EXIT_INSTR_OFFSETS
	.align		4
        /*00d8*/ 	.byte	0x04, 0x1c
        /*00da*/ 	.short	(.L_50 - .L_49)


	//   ....[0]....
.L_49:
        /*00dc*/ 	.word	0x00000250


	//   ....[1]....
        /*00e0*/ 	.word	0x00000690


	//   ....[2]....
        /*00e4*/ 	.word	0x00000a00


	//   ....[3]....
        /*00e8*/ 	.word	0x00002290


	//----- nvinfo : EIATTR_CBANK_PARAM_SIZE
	.align		4
.L_50:
        /*00ec*/ 	.byte	0x03, 0x19
        /*00ee*/ 	.short	0x0054


	//----- nvinfo : EIATTR_PARAM_CBANK
	.align		4
        /*00f0*/ 	.byte	0x04, 0x0a
        /*00f2*/ 	.short	(.L_52 - .L_51)
	.align		4
.L_51:
        /*00f4*/ 	.word	index@(.nv.constant0._Z20verify_dot_product_wPKfS0_S0_S0_S0_S0_S0_PfS1_iii)
        /*00f8*/ 	.short	0x0380
        /*00fa*/ 	.short	0x0054


	//----- nvinfo : EIATTR_SW_WAR
	.align		4
.L_52:
        /*00fc*/ 	.byte	0x04, 0x36
        /*00fe*/ 	.short	(.L_54 - .L_53)
.L_53:
        /*0100*/ 	.word	0x00000008
.L_54:


//--------------------- .nv.info._Z20verify_dot_product_bPKfS0_S0_S0_S0_S0_S0_PfS1_ii --------------------------
	.section	.nv.info._Z20verify_dot_product_bPKfS0_S0_S0_S0_S0_S0_PfS1_ii,"",@"SHT_CUDA_INFO"
	.sectionflags	@""
	.align	4


	//----- nvinfo : EIATTR_CUDA_API_VERSION
	.align		4
        /*0000*/ 	.byte	0x04, 0x37
        /*0002*/ 	.short	(.L_56 - .L_55)
.L_55:
        /*0004*/ 	.word	0x00000082


	//----- nvinfo : EIATTR_KPARAM_INFO
	.align		4
.L_56:
        /*0008*/ 	.byte	0x04, 0x17
        /*000a*/ 	.short	(.L_58 - .L_57)
.L_57:
        /*000c*/ 	.word	0x00000000
        /*0010*/ 	.short	0x000a
        /*0012*/ 	.short	0x004c
        /*0014*/ 	.byte	0x00, 0xf0, 0x11, 0x00


	//----- nvinfo : EIATTR_KPARAM_INFO
	.align		4
.L_58:
        /*0018*/ 	.byte	0x04, 0x17
        /*001a*/ 	.short	(.L_60 - .L_59)
.L_59:
        /*001c*/ 	.word	0x00000000
        /*0020*/ 	.short	0x0009
        /*0022*/ 	.short	0x0048
        /*0024*/ 	.byte	0x00, 0xf0, 0x11, 0x00


	//----- nvinfo : EIATTR_KPARAM_INFO
	.align		4
.L_60:
        /*0028*/ 	.byte	0x04, 0x17
        /*002a*/ 	.short	(.L_62 - .L_61)
.L_61:
        /*002c*/ 	.word	0x00000000
        /*0030*/ 	.short	0x0008
        /*0032*/ 	.short	0x0040
        /*0034*/ 	.byte	0x00, 0xf5, 0x21, 0x00


	//----- nvinfo : EIATTR_KPARAM_INFO
	.align		4
.L_62:
        /*0038*/ 	.byte	0x04, 0x17
        /*003a*/ 	.short	(.L_64 - .L_63)
.L_63:
        /*003c*/ 	.word	0x00000000
        /*0040*/ 	.short	0x0007
        /*0042*/ 	.short	0x0038
        /*0044*/ 	.byte	0x00, 0xf5, 0x21, 0x00


	//----- nvinfo : EIATTR_KPARAM_INFO
	.align		4
.L_64:
        /*0048*/ 	.byte	0x04, 0x17
        /*004a*/ 	.short	(.L_66 - .L_65)
.L_65:
        /*004c*/ 	.word	0x00000000
        /*0050*/ 	.short	0x0006
        /*0052*/ 	.short	0x0030
        /*0054*/ 	.byte	0x00, 0xf5, 0x21, 0x00


	//----- nvinfo : EIATTR_KPARAM_INFO
	.align		4
.L_66:
        /*0058*/ 	.byte	0x04, 0x17
        /*005a*/ 	.short	(.L_68 - .L_67)
.L_67:
        /*005c*/ 	.word	0x00000000
        /*0060*/ 	.short	0x0005
        /*0062*/ 	.short	0x0028
        /*0064*/ 	.byte	0x00, 0xf5, 0x21, 0x00


	//----- nvinfo : EIATTR_KPARAM_INFO
	.align		4
.L_68:
        /*0068*/ 	.byte	0x04, 0x17
        /*006a*/ 	.short	(.L_70 - .L_69)
.L_69:
        /*006c*/ 	.word	0x00000000
        /*0070*/ 	.short	0x0004
        /*0072*/ 	.short	0x0020
        /*0074*/ 	.byte	0x00, 0xf5, 0x21, 0x00


	//----- nvinfo : EIATTR_KPARAM_INFO
	.align		4
.L_70:
        /*0078*/ 	.byte	0x04, 0x17
        /*007a*/ 	.short	(.L_72 - .L_71)
.L_71:
        /*007c*/ 	.word	0x00000000
        /*0080*/ 	.short	0x0003
        /*0082*/ 	.short	0x0018
        /*0084*/ 	.byte	0x00, 0xf5, 0x21, 0x00


	//----- nvinfo : EIATTR_KPARAM_INFO
	.align		4
.L_72:
        /*0088*/ 	.byte	0x04, 0x17
        /*008a*/ 	.short	(.L_74 - .L_73)
.L_73:
        /*008c*/ 	.word	0x00000000
        /*0090*/ 	.short	0x0002
        /*0092*/ 	.short	0x0010
        /*0094*/ 	.byte	0x00, 0xf5, 0x21, 0x00


	//----- nvinfo : EIATTR_KPARAM_INFO
	.align		4
.L_74:
        /*0098*/ 	.byte	0x04, 0x17
        /*009a*/ 	.short	(.L_76 - .L_75)
.L_75:
        /*009c*/ 	.word	0x00000000
        /*00a0*/ 	.short	0x0001
        /*00a2*/ 	.short	0x0008
        /*00a4*/ 	.byte	0x00, 0xf5, 0x21, 0x00


	//----- nvinfo : EIATTR_KPARAM_INFO
	.align		4
.L_76:
        /*00a8*/ 	.byte	0x04, 0x17
        /*00aa*/ 	.short	(.L_78 - .L_77)
.L_77:
        /*00ac*/ 	.word	0x00000000
        /*00b0*/ 	.short	0x0000
        /*00b2*/ 	.short	0x0000
        /*00b4*/ 	.byte	0x00, 0xf5, 0x21, 0x00


	//----- nvinfo : EIATTR_SPARSE_MMA_MASK
	.align		4
.L_78:
        /*00b8*/ 	.byte	0x03, 0x50
        /*00ba*/ 	.short	0x0000


	//----- nvinfo : EIATTR_MAXREG_COUNT
	.align		4
        /*00bc*/ 	.byte	0x03, 0x1b
        /*00be*/ 	.short	0x00ff


	//----- nvinfo : EIATTR_EXTERNS
	.align		4
        /*00c0*/ 	.byte	0x04, 0x0f
        /*00c2*/ 	.short	(.L_80 - .L_79)


	//   ....[0]....
	.align		4
.L_79:
        /*00c4*/ 	.word	index@(vprintf)


	//----- nvinfo : EIATTR_MERCURY_ISA_VERSION
	.align		4
.L_80:
        /*00c8*/ 	.byte	0x03, 0x5f
        /*00ca*/ 	.short	0x0101


	//----- nvinfo : EIATTR_COOP_GROUP_MASK_REGIDS
	.align		4
        /*00cc*/ 	.byte	0x04, 0x29
        /*00ce*/ 	.short	(.L_82 - .L_81)


	//   ....[0]....
.L_81:
        /*00d0*/ 	.word	0xffffffff


	//   ....[1]....
        /*00d4*/ 	.word	0xffffffff


	//   ....[2]....
        /*00d8*/ 	.word	0xffffffff


	//   ....[3]....
        /*00dc*/ 	.word	0xffffffff


	//   ....[4]....
        /*00e0*/ 	.word	0xffffffff


	//   ....[5]....
        /*00e4*/ 	.word	0xffffffff


	//   ....[6]....
        /*00e8*/ 	.word	0xffffffff


	//   ....[7]....
        /*00ec*/ 	.word	0xffffffff


	//   ....[8]....
        /*00f0*/ 	.word	0xffffffff


	//   ....[9]....
        /*00f4*/ 	.word	0xffffffff


	//   ....[10]....
        /*00f8*/ 	.word	0xffffffff


	//   ....[11]....
        /*00fc*/ 	.word	0xffffffff


	//   ....[12]....
        /*0100*/ 	.word	0xffffffff


	//   ....[13]....
        /*0104*/ 	.word	0xffffffff


	//   ....[14]....
        /*0108*/ 	.word	0xffffffff


	//   ....[15]....
        /*010c*/ 	.word	0xffffffff


	//   ....[16]....
        /*0110*/ 	.word	0xffffffff


	//   ....[17]....
        /*0114*/ 	.word	0xffffffff


	//   ....[18]....
        /*0118*/ 	.word	0x0500000f


	//   ....[19]....
        /*011c*/ 	.word	0x0500000f


	//   ....[20]....
        /*0120*/ 	.word	0x0500000f


	//   ....[21]....
        /*0124*/ 	.word	0x0500000f


	//   ....[22]....
        /*0128*/ 	.word	0x0500000f


	//   ....[23]....
        /*012c*/ 	.word	0x0500000f


	//   ....[24]....
        /*0130*/ 	.word	0x0500000f


	//   ....[25]....
        /*0134*/ 	.word	0x0500000f


	//   ....[26]....
        /*0138*/ 	.word	0x0500000f


	//   ....[27]....
        /*013c*/ 	.word	0x0500000f


	//   ....[28]....
        /*0140*/ 	.word	0x0500000f


	//   ....[29]....
        /*0144*/ 	.word	0x0500000f


	//   ....[30]....
        /*0148*/ 	.word	0x0500000f


	//   ....[31]....
        /*014c*/ 	.word	0x0500000f


	//   ....[32]....
        /*0150*/ 	.word	0x0500000f


	//   ....[33]....
        /*0154*/ 	.word	0x0500000f


	//   ....[34]....
        /*0158*/ 	.word	0x0500000f


	//   ....[35]....
        /*015c*/ 	.word	0x0500000f


	//   ....[36]....
        /*0160*/ 	.word	0x0500000f


	//   ....[37]....
        /*0164*/ 	.word	0x0500000f


	//----- nvinfo : EIATTR_COOP_GROUP_INSTR_OFFSETS
	.align		4
.L_82:
        /*0168*/ 	.byte	0x04, 0x28
        /*016a*/ 	.short	(.L_84 - .L_83)


	//   ....[0]....
.L_83:
        /*016c*/ 	.word	0x000003c0


	//   ....[1]....
        /*0170*/ 	.word	0x000003d0


	//   ....[2]....
        /*0174*/ 	.word	0x00000400


	//   ....[3]....
        /*0178*/ 	.word	0x00000410


	//   ....[4]....
        /*017c*/ 	.word	0x00000440


	//   ....[5]....
        /*0180*/ 	.word	0x00000450


	//   ....[6]....
        /*0184*/ 	.word	0x00000480


	//   ....[7]....
        /*0188*/ 	.word	0x00000490


	//   ....[8]....
        /*018c*/ 	.word	0x00002630


	//   ....[9]....
        /*0190*/ 	.word	0x00002640


	//   ....[10]....
        /*0194*/ 	.word	0x00002670


	//   ....[11]....
        /*0198*/ 	.word	0x00002680


	//   ....[12]....
        /*019c*/ 	.word	0x000026b0


	//   ....[13]....
        /*01a0*/ 	.word	0x000026c0


	//   ....[14]....
        /*01a4*/ 	.word	0x000026f0


	//   ....[15]....
        /*01a8*/ 	.word	0x00002700


	//   ....[16]....
        /*01ac*/ 	.word	0x00002730


	//   ....[17]....
        /*01b0*/ 	.word	0x00002740


	//   ....[18]....
        /*01b4*/ 	.word	0x00002b60


	//   ....[19]....
        /*01b8*/ 	.word	0x00002bf0


	//   ....[20]....
        /*01bc*/ 	.word	0x00002c60


	//   ....[21]....
        /*01c0*/ 	.word	0x00002cc0


	//   ....[22]....
        /*01c4*/ 	.word	0x00002d30


	//   ....[23]....
        /*01c8*/ 	.word	0x00002d90


	//   ....[24]....
        /*01cc*/ 	.word	0x00002e00


	//   ....[25]....
        /*01d0*/ 	.word	0x00002e60


	//   ....[26]....
        /*01d4*/ 	.word	0x00002ed0


	//   ....[27]....
        /*01d8*/ 	.word	0x00002f30


	//   ....[28]....
        /*01dc*/ 	.word	0x00002fd0


	//   ....[29]....
        /*01e0*/ 	.word	0x00003060


	//   ....[30]....
        /*01e4*/ 	.word	0x000030d0


	//   ....[31]....
        /*01e8*/ 	.word	0x00003130


	//   ....[32]....
        /*01ec*/ 	.word	0x000031a0


	//   ....[33]....
        /*01f0*/ 	.word	0x00003200


	//   ....[34]....
        /*01f4*/ 	.word	0x00003270


	//   ....[35]....
        /*01f8*/ 	.word	0x000032d0


	//   ....[36]....
        /*01fc*/ 	.word	0x00003340


	//   ....[37]....
        /*0200*/ 	.word	0x000033a0


	//----- nvinfo : EIATTR_VRC_CTA_INIT_COUNT
	.align		4
.L_84:
        /*0204*/ 	.byte	0x02, 0x4a
	.zero		1
	.zero		1


	//----- nvinfo : EIATTR_SYSCALL_OFFSETS
	.align		4
        /*0208*/ 	.byte	0x04, 0x46
        /*020a*/ 	.short	(.L_86 - .L_85)


	//   ....[0]....
.L_85:
        /*020c*/ 	.word	0x00000350


	//   ....[1]....
        /*0210*/ 	.word	0x000006d0


	//   ....[2]....
        /*0214*/ 	.word	0x00000b10


	//   ....[3]....
        /*0218*/ 	.word	0x00000fa0


	//   ....[4]....
        /*021c*/ 	.word	0x00001250


	//   ....[5]....
        /*0220*/ 	.word	0x00001500


	//   ....[6]....
        /*0224*/ 	.word	0x000017a0


	//   ....[7]....
        /*0228*/ 	.word	0x00001c80


	//   ....[8]....
        /*022c*/ 	.word	0x000020a0


	//   ....[9]....
        /*0230*/ 	.word	0x00002510


	//   ....[10]....
        /*0234*/ 	.word	0x00002870


	//----- nvinfo : EIATTR_EXIT_INSTR_OFFSETS
	.align		4
.L_86:
        /*0238*/ 	.byte	0x04, 0x1c
        /*023a*/ 	.short	(.L_88 - .L_87)


	//   ....[0]....
.L_87:
        /*023c*/ 	.word	0x000001a0


	//   ....[1]....
        /*0240*/ 	.word	0x00000900


	//   ....[2]....
        /*0244*/ 	.word	0x00002af0


	//----- nvinfo : EIATTR_CRS_STACK_SIZE
	.align		4
.L_88:
        /*0248*/ 	.byte	0x04, 0x1e
        /*024a*/ 	.short	(.L_90 - .L_89)
.L_89:
        /*024c*/ 	.word	0x00000000


	//----- nvinfo : EIATTR_CBANK_PARAM_SIZE
	.align		4
.L_90:
        /*0250*/ 	.byte	0x03, 0x19
        /*0252*/ 	.short	0x0050


	//----- nvinfo : EIATTR_PARAM_CBANK
	.align		4
        /*0254*/ 	.byte	0x04, 0x0a
        /*0256*/ 	.short	(.L_92 - .L_91)
	.align		4
.L_91:
        /*0258*/ 	.word	index@(.nv.constant0._Z20verify_dot_product_bPKfS0_S0_S0_S0_S0_S0_PfS1_ii)
        /*025c*/ 	.short	0x0380
        /*025e*/ 	.short	0x0050


	//----- nvinfo : EIATTR_SW_WAR
	.align		4
.L_92:
        /*0260*/ 	.byte	0x04, 0x36
        /*0262*/ 	.short	(.L_94 - .L_93)
.L_93:
        /*0264*/ 	.word	0x00000008
.L_94:


//--------------------- .nv.info._Z10concretizePKfS0_S0_S0_PfS1_iiiff --------------------------
	.section	.nv.info._Z10concretizePKfS0_S0_S0_PfS1_iiiff,"",@"SHT_CUDA_INFO"
	.sectionflags	@""
	.align	4


	//----- nvinfo : EIATTR_CUDA_API_VERSION
	.align		4
        /*0000*/ 	.byte	0x04, 0x37
        /*0002*/ 	.short	(.L_96 - .L_95)
.L_95:
        /*0004*/ 	.word	0x00000082


	//----- nvinfo : EIATTR_KPARAM_INFO
	.align		4
.L_96:
        /*0008*/ 	.byte	0x04, 0x17
        /*000a*/ 	.short	(.L_98 - .L_97)
.L_97:
        /*000c*/ 	.word	0x00000000
        /*0010*/ 	.short	0x000a
        /*0012*/ 	.short	0x0040
        /*0014*/ 	.byte	0x00, 0xf0, 0x11, 0x00


	//----- nvinfo : EIATTR_KPARAM_INFO
	.align		4
.L_98:
        /*0018*/ 	.byte	0x04, 0x17
        /*001a*/ 	.short	(.L_100 - .L_99)
.L_99:
        /*001c*/ 	.word	0x00000000
        /*0020*/ 	.short	0x0009
        /*0022*/ 	.short	0x003c
        /*0024*/ 	.byte	0x00, 0xf0, 0x11, 0x00


	//----- nvinfo : EIATTR_KPARAM_INFO
	.align		4
.L_100:
        /*0028*/ 	.byte	0x04, 0x17
        /*002a*/ 	.short	(.L_102 - .L_101)
.L_101:
        /*002c*/ 	.word	0x00000000
        /*0030*/ 	.short	0x0008
        /*0032*/ 	.short	0x0038
        /*0034*/ 	.byte	0x00, 0xf0, 0x11, 0x00


	//----- nvinfo : EIATTR_KPARAM_INFO
	.align		4
.L_102:
        /*0038*/ 	.byte	0x04, 0x17
        /*003a*/ 	.short	(.L_104 - .L_103)
.L_103:
        /*003c*/ 	.word	0x00000000
        /*0040*/ 	.short	0x0007
        /*0042*/ 	.short	0x0034
        /*0044*/ 	.byte	0x00, 0xf0, 0x11, 0x00


	//----- nvinfo : EIATTR_KPARAM_INFO
	.align		4
.L_104:
        /*0048*/ 	.byte	0x04, 0x17
        /*004a*/ 	.short	(.L_106 - .L_105)
.L_105:
        /*004c*/ 	.word	0x00000000
        /*0050*/ 	.short	0x0006
        /*0052*/ 	.short	0x0030
        /*0054*/ 	.byte	0x00, 0xf0, 0x11, 0x00


	//----- nvinfo : EIATTR_KPARAM_INFO
	.align		4
.L_106:
        /*0058*/ 	.byte	0x04, 0x17
        /*005a*/ 	.short	(.L_108 - .L_107)
.L_107:
        /*005c*/ 	.word	0x00000000
        /*0060*/ 	.short	0x0005
        /*0062*/ 	.short	0x0028
        /*0064*/ 	.byte	0x00, 0xf5, 0x21, 0x00


	//----- nvinfo : EIATTR_KPARAM_INFO
	.align		4
.L_108:
        /*0068*/ 	.byte	0x04, 0x17
        /*006a*/ 	.short	(.L_110 - .L_109)
.L_109:
        /*006c*/ 	.word	0x00000000
        /*0070*/ 	.short	0x0004
        /*0072*/ 	.short	0x0020
        /*0074*/ 	.byte	0x00, 0xf5, 0x21, 0x00


	//----- nvinfo : EIATTR_KPARAM_INFO
	.align		4
.L_110:
        /*0078*/ 	.byte	0x04, 0x17
        /*007a*/ 	.short	(.L_112 - .L_111)
.L_111:
        /*007c*/ 	.word	0x00000000
        /*0080*/ 	.short	0x0003
        /*0082*/ 	.short	0x0018
        /*0084*/ 	.byte	0x00, 0xf5, 0x21, 0x00


	//----- nvinfo : EIATTR_KPARAM_INFO
	.align		4
.L_112:
        /*0088*/ 	.byte	0x04, 0x17
        /*008a*/ 	.short	(.L_114 - .L_113)
.L_113:
        /*008c*/ 	.word	0x00000000
        /*0090*/ 	.short	0x0002
        /*0092*/ 	.short	0x0010
        /*0094*/ 	.byte	0x00, 0xf5, 0x21, 0x00


	//----- nvinfo : EIATTR_KPARAM_INFO
	.align		4
.L_114:
        /*0098*/ 	.byte	0x04, 0x17
        /*009a*/ 	.short	(.L_116 - .L_115)
.L_115:
        /*009c*/ 	.word	0x00000000
        /*00a0*/ 	.short	0x0001
        /*00a2*/ 	.short	0x0008
        /*00a4*/ 	.byte	0x00, 0xf5, 0x21, 0x00


	//----- nvinfo : EIATTR_KPARAM_INFO
	.align		4
.L_116:
        /*00a8*/ 	.byte	0x04, 0x17
        /*00aa*/ 	.short	(.L_118 - .L_117)
.L_117:
        /*00ac*/ 	.word	0x00000000
        /*00b0*/ 	.short	0x0000
        /*00b2*/ 	.short	0x0000
        /*00b4*/ 	.byte	0x00, 0xf5, 0x21, 0x00


	//----- nvinfo : EIATTR_SPARSE_MMA_MASK
	.align		4
.L_118:
        /*00b8*/ 	.byte	0x03, 0x50
        /*00ba*/ 	.short	0x0000


	//----- nvinfo : EIATTR_MAXREG_COUNT
	.align		4
        /*00bc*/ 	.byte	0x03, 0x1b
        /*00be*/ 	.short	0x00ff


	//----- nvinfo : EIATTR_NUM_BARRIERS
	.align		4
        /*00c0*/ 	.byte	0x02, 0x4c
        /*00c2*/ 	.byte	0x01
	.zero		1


	//----- nvinfo : EIATTR_MERCURY_ISA_VERSION
	.align		4
        /*00c4*/ 	.byte	0x03, 0x5f
        /*00c6*/ 	.short	0x0101


	//----- nvinfo : EIATTR_COOP_GROUP_MASK_REGIDS
	.align		4
        /*00c8*/ 	.byte	0x04, 0x29
        /*00ca*/ 	.short	(.L_120 - .L_119)


	//   ....[0]....
.L_119:
        /*00cc*/ 	.word	0xffffffff


	//   ....[1]....
        /*00d0*/ 	.word	0xffffffff


	//   ....[2]....
        /*00d4*/ 	.word	0xffffffff


	//   ....[3]....
        /*00d8*/ 	.word	0xffffffff


	//   ....[4]....
        /*00dc*/ 	.word	0xffffffff


	//   ....[5]....
        /*00e0*/ 	.word	0xffffffff


	//   ....[6]....
        /*00e4*/ 	.word	0xffffffff


	//   ....[7]....
        /*00e8*/ 	.word	0xffffffff


	//   ....[8]....
        /*00ec*/ 	.word	0xffffffff


	//   ....[9]....
        /*00f0*/ 	.word	0xffffffff


	//   ....[10]....
        /*00f4*/ 	.word	0xffffffff


	//   ....[11]....
        /*00f8*/ 	.word	0xffffffff


	//   ....[12]....
        /*00fc*/ 	.word	0xffffffff


	//   ....[13]....
        /*0100*/ 	.word	0xffffffff


	//   ....[14]....
        /*0104*/ 	.word	0xffffffff


	//   ....[15]....
        /*0108*/ 	.word	0xffffffff


	//   ....[16]....
        /*010c*/ 	.word	0xffffffff


	//   ....[17]....
        /*0110*/ 	.word	0xffffffff


	//   ....[18]....
        /*0114*/ 	.word	0xffffffff


	//   ....[19]....
        /*0118*/ 	.word	0xffffffff


	//   ....[20]....
        /*011c*/ 	.word	0xffffffff


	//   ....[21]....
        /*0120*/ 	.word	0xffffffff


	//   ....[22]....
        /*0124*/ 	.word	0xffffffff


	//   ....[23]....
        /*0128*/ 	.word	0xffffffff


	//   ....[24]....
        /*012c*/ 	.word	0xffffffff


	//   ....[25]....
        /*0130*/ 	.word	0xffffffff


	//   ....[26]....
        /*0134*/ 	.word	0xffffffff


	//   ....[27]....
        /*0138*/ 	.word	0xffffffff


	//   ....[28]....
        /*013c*/ 	.word	0xffffffff


	//   ....[29]....
        /*0140*/ 	.word	0xffffffff


	//----- nvinfo : EIATTR_COOP_GROUP_INSTR_OFFSETS
	.align		4
.L_120:
        /*0144*/ 	.byte	0x04, 0x28
        /*0146*/ 	.short	(.L_122 - .L_121)


	//   ....[0]....
.L_121:
        /*0148*/ 	.word	0x000005e0


	//   ....[1]....
        /*014c*/ 	.word	0x00000600


	//   ....[2]....
        /*0150*/ 	.word	0x00000610


	//   ....[3]....
        /*0154*/ 	.word	0x00000620


	//   ....[4]....
        /*0158*/ 	.word	0x00000650


	//   ....[5]....
        /*015c*/ 	.word	0x00000670


	//   ....[6]....
        /*0160*/ 	.word	0x00000690


	//   ....[7]....
        /*0164*/ 	.word	0x000006a0


	//   ....[8]....
        /*0168*/ 	.word	0x000006d0


	//   ....[9]....
        /*016c*/ 	.word	0x000006f0


	//   ....[10]....
        /*0170*/ 	.word	0x00000710


	//   ....[11]....
        /*0174*/ 	.word	0x00000720


	//   ....[12]....
        /*0178*/ 	.word	0x00000750


	//   ....[13]....
        /*017c*/ 	.word	0x00000770


	//   ....[14]....
        /*0180*/ 	.word	0x00000790


	//   ....[15]....
        /*0184*/ 	.word	0x000007a0


	//   ....[16]....
        /*0188*/ 	.word	0x000007d0


	//   ....[17]....
        /*018c*/ 	.word	0x000007f0


	//   ....[18]....
        /*0190*/ 	.word	0x00000810


	//   ....[19]....
        /*0194*/ 	.word	0x00000820


	//   ....[20]....
        /*0198*/ 	.word	0x000009e0


	//   ....[21]....
        /*019c*/ 	.word	0x000009f0


	//   ....[22]....
        /*01a0*/ 	.word	0x00000a20


	//   ....[23]....
        /*01a4*/ 	.word	0x00000a30


	//   ....[24]....
        /*01a8*/ 	.word	0x00000a60


	//   ....[25]....
        /*01ac*/ 	.word	0x00000a70


	//   ....[26]....
        /*01b0*/ 	.word	0x00000aa0


	//   ....[27]....
        /*01b4*/ 	.word	0x00000ab0


	//   ....[28]....
        /*01b8*/ 	.word	0x00000ae0


	//   ....[29]....
        /*01bc*/ 	.word	0x00000af0


	//----- nvinfo : EIATTR_VRC_CTA_INIT_COUNT
	.align		4
.L_122:
        /*01c0*/ 	.byte	0x02, 0x4a
	.zero		1
	.zero		1


	//----- nvinfo : EIATTR_EXIT_INSTR_OFFSETS
	.align		4
        /*01c4*/ 	.byte	0x04, 0x1c
        /*01c6*/ 	.short	(.L_124 - .L_123)


	//   ....[0]....
.L_123:
        /*01c8*/ 	.word	0x00000160


	//   ....[1]....
        /*01cc*/ 	.word	0x00000f70


	//----- nvinfo : EIATTR_CRS_STACK_SIZE
	.align		4
.L_124:
        /*01d0*/ 	.byte	0x04, 0x1e
        /*01d2*/ 	.short	(.L_126 - .L_125)
.L_125:
        /*01d4*/ 	.word	0x00000000


	//----- nvinfo : EIATTR_CBANK_PARAM_SIZE
	.align		4
.L_126:
        /*01d8*/ 	.byte	0x03, 0x19
        /*01da*/ 	.short	0x0044


	//----- nvinfo : EIATTR_PARAM_CBANK
	.align		4
        /*01dc*/ 	.byte	0x04, 0x0a
        /*01de*/ 	.short	(.L_128 - .L_127)
	.align		4
.L_127:
        /*01e0*/ 	.word	index@(.nv.constant0._Z10concretizePKfS0_S0_S0_PfS1_iiiff)
        /*01e4*/ 	.short	0x0380
        /*01e6*/ 	.short	0x0044


	//----- nvinfo : EIATTR_SW_WAR
	.align		4
.L_128:
        /*01e8*/ 	.byte	0x04, 0x36
        /*01ea*/ 	.short	(.L_130 - .L_129)
.L_129:
        /*01ec*/ 	.word	0x00000008
.L_130:


//--------------------- .nv.callgraph             --------------------------
	.section	.nv.callgraph,"",@"SHT_CUDA_CALLGRAPH"
	.align	4
	.sectionentsize	8
	.align		4
        /*0000*/ 	.word	0x00000000
	.align		4
        /*0004*/ 	.word	0xffffffff
	.align		4
        /*0008*/ 	.word	index@(_Z20verify_dot_product_bPKfS0_S0_S0_S0_S0_S0_PfS1_ii)
	.align		4
        /*000c*/ 	.word	index@(vprintf)
	.align		4
        /*0010*/ 	.word	0x00000000
	.align		4
        /*0014*/ 	.word	0xfffffffe
	.align		4
        /*0018*/ 	.word	0x00000000
	.align		4
        /*001c*/ 	.word	0xfffffffd
	.align		4
        /*0020*/ 	.word	0x00000000
	.align		4
        /*0024*/ 	.word	0xfffffffc


//--------------------- .nv.constant4             --------------------------
	.section	.nv.constant4,"a",@progbits
	.align	8
	.align		8
.nv.constant4:
        /*0000*/ 	.dword	$str
	.align		8
        /*0008*/ 	.dword	$str$1
	.align		8
        /*0010*/ 	.dword	$str$2
	.align		8
        /*0018*/ 	.dword	vprintf


//--------------------- .text._Z20verify_dot_product_wPKfS0_S0_S0_S0_S0_S0_PfS1_iii --------------------------
	.section	.text._Z20verify_dot_product_wPKfS0_S0_S0_S0_S0_S0_PfS1_iii,"ax",@progbits
	.align	128
        .global         _Z20verify_dot_product_wPKfS0_S0_S0_S0_S0_S0_PfS1_iii
        .type           _Z20verify_dot_product_wPKfS0_S0_S0_S0_S0_S0_PfS1_iii,@function
        .size           _Z20verify_dot_product_wPKfS0_S0_S0_S0_S0_S0_PfS1_iii,(.L_x_74 - _Z20verify_dot_product_wPKfS0_S0_S0_S0_S0_S0_PfS1_iii)
        .other          _Z20verify_dot_product_wPKfS0_S0_S0_S0_S0_S0_PfS1_iii,@"STO_CUDA_ENTRY STV_DEFAULT"
_Z20verify_dot_product_wPKfS0_S0_S0_S0_S0_S0_PfS1_iii:
.text._Z20verify_dot_product_wPKfS0_S0_S0_S0_S0_S0_PfS1_iii:
[----:B------:R-:W-:Y:S01]  /*0000*/  LDC R1, c[0x0][0x37c] ;  /* 0x0000df00ff017b82 */ /* 0x000fe20000000800 */
[----:B------:R-:W0:Y:S07]  /*0010*/  LDCU.64 UR14, c[0x0][0x3c8] ;  /* 0x00007900ff0e77ac */ /* 0x000e2e0008000a00 */
[----:B------:R-:W1:Y:S01]  /*0020*/  S2UR UR7, SR_CTAID.X ;  /* 0x00000000000779c3 */ /* 0x000e620000002500 */
[----:B------:R-:W2:Y:S01]  /*0030*/  S2R R2, SR_TID.X ;  /* 0x0000000000027919 */ /* 0x000ea20000002100 */
[----:B------:R-:W3:Y:S01]  /*0040*/  LDCU UR10, c[0x0][0x3d0] ;  /* 0x00007a00ff0a77ac */ /* 0x000ee20008000800 */
[----:B------:R-:W4:Y:S01]  /*0050*/  LDCU.64 UR8, c[0x0][0x358] ;  /* 0x00006b00ff0877ac */ /* 0x000f220008000a00 */
[----:B------:R-:W1:Y:S01]  /*0060*/  LDCU UR12, c[0x0][0x370] ;  /* 0x00006e00ff0c77ac */ /* 0x000e620008000800 */
[----:B0-----:R-:W-:-:S02]  /*0070*/  UISETP.GT.AND UP0, UPT, UR15, URZ, UPT ;  /* 0x000000ff0f00728c */ /* 0x001fc4000bf04270 */
[----:B---3--:R-:W-:Y:S02]  /*0080*/  UIMAD UR6, UR10, UR14, URZ ;  /* 0x0000000e0a0672a4 */ /* 0x008fe4000f8e02ff */
[----:B------:R-:W-:Y:S01]  /*0090*/  USHF.R.S32.HI UR5, URZ, 0x1f, UR10 ;  /* 0x0000001fff057899 */ /* 0x000fe2000801140a */
[----:B-1----:R-:W-:Y:S01]  /*00a0*/  IMAD.U32 R0, RZ, RZ, UR7 ;  /* 0x00000007ff007e24 */ /* 0x002fe2000f8e00ff */
[----:B------:R-:W-:Y:S02]  /*00b0*/  USHF.R.S32.HI UR4, URZ, 0x1f, UR6 ;  /* 0x0000001fff047899 */ /* 0x000fe40008011406 */
[----:B------:R-:W-:Y:S02]  /*00c0*/  ULEA.HI UR5, UR5, UR10, URZ, 0x5 ;  /* 0x0000000a05057291 */ /* 0x000fe4000f8f28ff */
[----:B------:R-:W-:Y:S02]  /*00d0*/  ULEA.HI UR4, UR4, UR6, URZ, 0x5 ;  /* 0x0000000604047291 */ /* 0x000fe4000f8f28ff */
[----:B------:R-:W-:-:S02]  /*00e0*/  USHF.R.S32.HI UR5, URZ, 0x5, UR5 ;  /* 0x00000005ff057899 */ /* 0x000fc40008011405 */
[----:B------:R-:W-:Y:S01]  /*00f0*/  USHF.R.S32.HI UR4, URZ, 0x5, UR4 ;  /* 0x00000005ff047899 */ /* 0x000fe20008011404 */
[----:B--2-4-:R-:W-:Y:S11]  /*0100*/  BRA.U UP0, `(.L_x_0) ;  /* 0x0000000500647547 */ /* 0x014ff6000b800000 */
[----:B------:R-:W0:Y:S01]  /*0110*/  I2F.U32.RP R6, UR4 ;  /* 0x0000000400067d06 */ /* 0x000e220008209000 */
[----:B------:R-:W-:-:S07]  /*0120*/  IMAD R3, RZ, RZ, -UR4 ;  /* 0x80000004ff037e24 */ /* 0x000fce000f8e02ff */
[----:B0-----:R-:W0:Y:S02]  /*0130*/  MUFU.RCP R6, R6 ;  /* 0x0000000600067308 */ /* 0x001e240000001000 */
[----:B0-----:R-:W-:-:S06]  /*0140*/  VIADD R4, R6, 0xffffffe ;  /* 0x0ffffffe06047836 */ /* 0x001fcc0000000000 */
[----:B------:R0:W1:Y:S02]  /*0150*/  F2I.FTZ.U32.TRUNC.NTZ R5, R4 ;  /* 0x0000000400057305 */ /* 0x000064000021f000 */
[----:B0-----:R-:W-:Y:S02]  /*0160*/  IMAD.MOV.U32 R4, RZ, RZ, RZ ;  /* 0x000000ffff047224 */ /* 0x001fe400078e00ff */
[----:B-1----:R-:W-:-:S04]  /*0170*/  IMAD R3, R3, R5, RZ ;  /* 0x0000000503037224 */ /* 0x002fc800078e02ff */
[----:B------:R-:W-:Y:S01]  /*0180*/  IMAD.HI.U32 R3, R5, R3, R4 ;  /* 0x0000000305037227 */ /* 0x000fe200078e0004 */
[----:B------:R-:W-:-:S05]  /*0190*/  LOP3.LUT R4, RZ, UR4, RZ, 0x33, !PT ;  /* 0x00000004ff047c12 */ /* 0x000fca000f8e33ff */
[----:B------:R-:W-:-:S04]  /*01a0*/  IMAD.HI.U32 R5, R3, R0, RZ ;  /* 0x0000000003057227 */ /* 0x000fc800078e00ff */
[----:B------:R-:W-:-:S04]  /*01b0*/  IMAD.MOV R7, RZ, RZ, -R5 ;  /* 0x000000ffff077224 */ /* 0x000fc800078e0a05 */
[----:B------:R-:W-:-:S05]  /*01c0*/  IMAD R7, R7, UR4, R0 ;  /* 0x0000000407077c24 */ /* 0x000fca000f8e0200 */
[----:B------:R-:W-:-:S13]  /*01d0*/  ISETP.GE.U32.AND P0, PT, R7, UR4, PT ;  /* 0x0000000407007c0c */ /* 0x000fda000bf06070 */
[----:B------:R-:W-:Y:S02]  /*01e0*/  @P0 VIADD R7, R7, -UR4 ;  /* 0x8000000407070c36 */ /* 0x000fe40008000000 */
[----:B------:R-:W-:Y:S01]  /*01f0*/  @P0 VIADD R5, R5, 0x1 ;  /* 0x0000000105050836 */ /* 0x000fe20000000000 */
[----:B------:R-:W-:Y:S02]  /*0200*/  ISETP.NE.U32.AND P0, PT, RZ, UR4, PT ;  /* 0x00000004ff007c0c */ /* 0x000fe4000bf05070 */
[----:B------:R-:W-:-:S13]  /*0210*/  ISETP.GE.U32.AND P1, PT, R7, UR4, PT ;  /* 0x0000000407007c0c */ /* 0x000fda000bf26070 */
[----:B------:R-:W-:-:S05]  /*0220*/  @P1 VIADD R5, R5, 0x1 ;  /* 0x0000000105051836 */ /* 0x000fca0000000000 */
[----:B------:R-:W-:-:S04]  /*0230*/  SEL R10, R4, R5, !P0 ;  /* 0x00000005040a7207 */ /* 0x000fc80004000000 */
[----:B------:R-:W-:-:S13]  /*0240*/  ISETP.GE.U32.AND P1, PT, R10, UR14, PT ;  /* 0x0000000e0a007c0c */ /* 0x000fda000bf26070 */
[----:B------:R-:W-:Y:S05]  /*0250*/  @P1 EXIT ;  /* 0x000000000000194d */ /* 0x000fea0003800000 */
[----:B------:R-:W0:Y:S01]  /*0260*/  I2F.U32.RP R11, UR14 ;  /* 0x0000000e000b7d06 */ /* 0x000e220008209000 */
[----:B------:R-:W-:Y:S01]  /*0270*/  IMAD R13, RZ, RZ, -UR5 ;  /* 0x80000005ff0d7e24 */ /* 0x000fe2000f8e02ff */
[----:B------:R-:W-:Y:S01]  /*0280*/  ISETP.NE.U32.AND P1, PT, RZ, UR5, PT ;  /* 0x00000005ff007c0c */ /* 0x000fe2000bf25070 */
[----:B------:R-:W1:Y:S01]  /*0290*/  LDCU.64 UR16, c[0x0][0x3b8] ;  /* 0x00007700ff1077ac */ /* 0x000e620008000a00 */
[----:B------:R-:W-:Y:S01]  /*02a0*/  ISETP.NE.U32.AND P2, PT, RZ, UR14, PT ;  /* 0x0000000eff007c0c */ /* 0x000fe2000bf45070 */
[----:B------:R-:W2:Y:S03]  /*02b0*/  LDCU.64 UR18, c[0x0][0x3c0] ;  /* 0x00007800ff1277ac */ /* 0x000ea60008000a00 */
[----:B------:R-:W3:Y:S08]  /*02c0*/  I2F.U32.RP R5, UR5 ;  /* 0x0000000500057d06 */ /* 0x000ef00008209000 */
[----:B0-----:R-:W0:Y:S08]  /*02d0*/  MUFU.RCP R11, R11 ;  /* 0x0000000b000b7308 */ /* 0x001e300000001000 */
[----:B---3--:R-:W3:Y:S01]  /*02e0*/  MUFU.RCP R5, R5 ;  /* 0x0000000500057308 */ /* 0x008ee20000001000 */
[----:B0-----:R-:W-:-:S07]  /*02f0*/  VIADD R6, R11, 0xffffffe ;  /* 0x0ffffffe0b067836 */ /* 0x001fce0000000000 */
[----:B------:R0:W4:Y:S01]  /*0300*/  F2I.FTZ.U32.TRUNC.NTZ R7, R6 ;  /* 0x0000000600077305 */ /* 0x000122000021f000 */
[----:B---3--:R-:W-:-:S07]  /*0310*/  VIADD R8, R5, 0xffffffe ;  /* 0x0ffffffe05087836 */ /* 0x008fce0000000000 */
[----:B------:R3:W5:Y:S01]  /*0320*/  F2I.FTZ.U32.TRUNC.NTZ R9, R8 ;  /* 0x0000000800097305 */ /* 0x000762000021f000 */
[----:B0-----:R-:W-:Y:S02]  /*0330*/  IMAD.MOV.U32 R6, RZ, RZ, RZ ;  /* 0x000000ffff067224 */ /* 0x001fe400078e00ff */
[--C-:B----4-:R-:W-:Y:S02]  /*0340*/  IMAD.MOV R12, RZ, RZ, -R7.reuse ;  /* 0x000000ffff0c7224 */ /* 0x110fe400078e0a07 */
[----:B---3--:R-:W-:Y:S02]  /*0350*/  IMAD.MOV.U32 R8, RZ, RZ, RZ ;  /* 0x000000ffff087224 */ /* 0x008fe400078e00ff */
[----:B------:R-:W-:Y:S02]  /*0360*/  IMAD R11, R12, UR14, RZ ;  /* 0x0000000e0c0b7c24 */ /* 0x000fe4000f8e02ff */
[----:B-----5:R-:W-:Y:S02]  /*0370*/  IMAD R5, R13, R9, RZ ;  /* 0x000000090d057224 */ /* 0x020fe400078e02ff */
[----:B------:R-:W-:Y:S01]  /*0380*/  IMAD.HI.U32 R6, R7, R11, R6 ;  /* 0x0000000b07067227 */ /* 0x000fe200078e0006 */
[----:B------:R-:W-:-:S03]  /*0390*/  LOP3.LUT R7, RZ, UR14, RZ, 0x33, !PT ;  /* 0x0000000eff077c12 */ /* 0x000fc6000f8e33ff */
[----:B------:R-:W-:Y:S01]  /*03a0*/  IMAD.HI.U32 R5, R9, R5, R8 ;  /* 0x0000000509057227 */ /* 0x000fe200078e0008 */
[----:B-12---:R-:W-:-:S07]  /*03b0*/  LOP3.LUT R8, RZ, UR5, RZ, 0x33, !PT ;  /* 0x00000005ff087c12 */ /* 0x006fce000f8e33ff */
.L_x_1:
[----:B------:R-:W-:-:S04]  /*03c0*/  IMAD.HI.U32 R9, R5, R0, RZ ;  /* 0x0000000005097227 */ /* 0x000fc800078e00ff */
[----:B------:R-:W-:-:S04]  /*03d0*/  IMAD.MOV R11, RZ, RZ, -R9 ;  /* 0x000000ffff0b7224 */ /* 0x000fc800078e0a09 */
[----:B------:R-:W-:-:S05]  /*03e0*/  IMAD R11, R11, UR5, R0 ;  /* 0x000000050b0b7c24 */ /* 0x000fca000f8e0200 */
[----:B------:R-:W-:-:S13]  /*03f0*/  ISETP.GE.U32.AND P3, PT, R11, UR5, PT ;  /* 0x000000050b007c0c */ /* 0x000fda000bf66070 */
[----:B------:R-:W-:Y:S02]  /*0400*/  @P3 VIADD R11, R11, -UR5 ;  /* 0x800000050b0b3c36 */ /* 0x000fe40008000000 */
[----:B------:R-:W-:-:S03]  /*0410*/  @P3 VIADD R9, R9, 0x1 ;  /* 0x0000000109093836 */ /* 0x000fc60000000000 */
[----:B------:R-:W-:-:S13]  /*0420*/  ISETP.GE.U32.AND P4, PT, R11, UR5, PT ;  /* 0x000000050b007c0c */ /* 0x000fda000bf86070 */
[----:B------:R-:W-:-:S05]  /*0430*/  @P4 VIADD R9, R9, 0x1 ;  /* 0x0000000109094836 */ /* 0x000fca0000000000 */
[----:B------:R-:W-:-:S05]  /*0440*/  SEL R9, R8, R9, !P1 ;  /* 0x0000000908097207 */ /* 0x000fca0004800000 */
[----:B------:R-:W-:-:S04]  /*0450*/  IMAD.HI.U32 R11, R6, R9, RZ ;  /* 0x00000009060b7227 */ /* 0x000fc800078e00ff */
[----:B------:R-:W-:Y:S02]  /*0460*/  IMAD.MOV R12, RZ, RZ, -R11 ;  /* 0x000000ffff0c7224 */ /* 0x000fe400078e0a0b */
[--C-:B------:R-:W-:Y:S02]  /*0470*/  IMAD.MOV R11, RZ, RZ, -R9.reuse ;  /* 0x000000ffff0b7224 */ /* 0x100fe400078e0a09 */
[----:B------:R-:W-:Y:S02]  /*0480*/  IMAD R12, R12, UR14, R9 ;  /* 0x0000000e0c0c7c24 */ /* 0x000fe4000f8e0209 */
[----:B------:R-:W-:Y:S02]  /*0490*/  IMAD R11, R11, UR5, R0 ;  /* 0x000000050b0b7c24 */ /* 0x000fe4000f8e0200 */
[----:B------:R-:W-:Y:S01]  /*04a0*/  VIADD R0, R0, UR12 ;  /* 0x0000000c00007c36 */ /* 0x000fe20008000000 */
[----:B------:R-:W-:Y:S01]  /*04b0*/  ISETP.GE.U32.AND P3, PT, R12, UR14, PT ;  /* 0x0000000e0c007c0c */ /* 0x000fe2000bf66070 */
[----:B------:R-:W-:-:S02]  /*04c0*/  IMAD R9, R10, UR6, RZ ;  /* 0x000000060a097c24 */ /* 0x000fc4000f8e02ff */
[----:B------:R-:W-:-:S04]  /*04d0*/  IMAD.HI.U32 R15, R3, R0, RZ ;  /* 0x00000000030f7227 */ /* 0x000fc800078e00ff */
[----:B------:R-:W-:-:S04]  /*04e0*/  IMAD.MOV R13, RZ, RZ, -R15 ;  /* 0x000000ffff0d7224 */ /* 0x000fc800078e0a0f */
[----:B------:R-:W-:Y:S02]  /*04f0*/  IMAD R13, R13, UR4, R0 ;  /* 0x000000040d0d7c24 */ /* 0x000fe4000f8e0200 */
[----:B------:R-:W-:-:S05]  /*0500*/  @P3 VIADD R12, R12, -UR14 ;  /* 0x8000000e0c0c3c36 */ /* 0x000fca0008000000 */
[----:B------:R-:W-:-:S13]  /*0510*/  ISETP.GE.U32.AND P3, PT, R12, UR14, PT ;  /* 0x0000000e0c007c0c */ /* 0x000fda000bf66070 */
[----:B------:R-:W-:Y:S01]  /*0520*/  @P3 VIADD R12, R12, -UR14 ;  /* 0x8000000e0c0c3c36 */ /* 0x000fe20008000000 */
[----:B------:R-:W-:-:S04]  /*0530*/  ISETP.GE.U32.AND P3, PT, R13, UR4, PT ;  /* 0x000000040d007c0c */ /* 0x000fc8000bf66070 */
[----:B------:R-:W-:-:S05]  /*0540*/  SEL R12, R7, R12, !P2 ;  /* 0x0000000c070c7207 */ /* 0x000fca0005000000 */
[----:B------:R-:W-:-:S04]  /*0550*/  IMAD R12, R12, UR10, RZ ;  /* 0x0000000a0c0c7c24 */ /* 0x000fc8000f8e02ff */
[----:B------:R-:W-:Y:S01]  /*0560*/  @P3 VIADD R13, R13, -UR4 ;  /* 0x800000040d0d3c36 */ /* 0x000fe20008000000 */
[----:B------:R-:W-:Y:S01]  /*0570*/  IADD3 R12, P4, P5, R12, R9, R2 ;  /* 0x000000090c0c7210 */ /* 0x000fe20007d9e002 */
[----:B------:R-:W-:-:S03]  /*0580*/  @P3 VIADD R15, R15, 0x1 ;  /* 0x000000010f0f3836 */ /* 0x000fc60000000000 */
[----:B------:R-:W-:Y:S02]  /*0590*/  LEA R11, P6, R11, R12, 0x5 ;  /* 0x0000000c0b0b7211 */ /* 0x000fe400078c28ff */
[----:B------:R-:W-:Y:S02]  /*05a0*/  IADD3.X R10, PT, PT, RZ, RZ, RZ, P4, P5 ;  /* 0x000000ffff0a7210 */ /* 0x000fe400027ea4ff */
[----:B------:R-:W-:Y:S01]  /*05b0*/  ISETP.GE.U32.AND P4, PT, R13, UR4, PT ;  /* 0x000000040d007c0c */ /* 0x000fe2000bf86070 */
[----:B------:R-:W-:Y:S02]  /*05c0*/  IMAD.SHL.U32 R12, R11, 0x4, RZ ;  /* 0x000000040b0c7824 */ /* 0x000fe400078e00ff */
[----:B------:R-:W-:-:S05]  /*05d0*/  IMAD.X R10, RZ, RZ, R10, P6 ;  /* 0x000000ffff0a7224 */ /* 0x000fca00030e060a */
[----:B------:R-:W-:Y:S02]  /*05e0*/  SHF.L.U64.HI R9, R11, 0x2, R10 ;  /* 0x000000020b097819 */ /* 0x000fe4000001020a */
[C---:B------:R-:W-:Y:S02]  /*05f0*/  IADD3 R10, P5, PT, R12.reuse, UR16, RZ ;  /* 0x000000100c0a7c10 */ /* 0x040fe4000ffbe0ff */
[----:B------:R-:W-:Y:S01]  /*0600*/  IADD3 R12, P6, PT, R12, UR18, RZ ;  /* 0x000000120c0c7c10 */ /* 0x000fe2000ffde0ff */
[----:B------:R-:W-:Y:S01]  /*0610*/  @P4 VIADD R15, R15, 0x1 ;  /* 0x000000010f0f4836 */ /* 0x000fe20000000000 */
[C---:B------:R-:W-:Y:S02]  /*0620*/  IADD3.X R11, PT, PT, R9.reuse, UR17, RZ, P5, !PT ;  /* 0x00000011090b7c10 */ /* 0x040fe4000affe4ff */
[----:B------:R-:W-:-:S03]  /*0630*/  IADD3.X R13, PT, PT, R9, UR19, RZ, P6, !PT ;  /* 0x00000013090d7c10 */ /* 0x000fc6000b7fe4ff */
[----:B------:R0:W-:Y:S04]  /*0640*/  STG.E desc[UR8][R10.64], RZ ;  /* 0x000000ff0a007986 */ /* 0x0001e8000c101908 */
[----:B------:R1:W-:Y:S01]  /*0650*/  STG.E desc[UR8][R12.64], RZ ;  /* 0x000000ff0c007986 */ /* 0x0003e2000c101908 */
[----:B0-----:R-:W-:-:S04]  /*0660*/  SEL R10, R4, R15, !P0 ;  /* 0x0000000f040a7207 */ /* 0x001fc80004000000 */
[----:B------:R-:W-:-:S13]  /*0670*/  ISETP.GE.U32.AND P3, PT, R10, UR14, PT ;  /* 0x0000000e0a007c0c */ /* 0x000fda000bf66070 */
[----:B-1----:R-:W-:Y:S05]  /*0680*/  @!P3 BRA `(.L_x_1) ;  /* 0xfffffffc004cb947 */ /* 0x002fea000383ffff */
[----:B------:R-:W-:Y:S05]  /*0690*/  EXIT ;  /* 0x000000000000794d */ /* 0x000fea0003800000 */
.L_x_0:
[----:B------:R-:W0:Y:S01]  /*06a0*/  I2F.U32.RP R5, UR5 ;  /* 0x0000000500057d06 */ /* 0x000e220008209000 */
[----:B------:R-:W-:Y:S01]  /*06b0*/  IMAD R7, RZ, RZ, -UR5 ;  /* 0x80000005ff077e24 */ /* 0x000fe2000f8e02ff */
[----:B------:R-:W-:Y:S02]  /*06c0*/  ISETP.NE.U32.AND P2, PT, RZ, UR5, PT ;  /* 0x00000005ff007c0c */ /* 0x000fe4000bf45070 */
[----:B------:R-:W-:-:S04]  /*06d0*/  ISETP.NE.U32.AND P3, PT, RZ, UR4, PT ;  /* 0x00000004ff007c0c */ /* 0x000fc8000bf65070 */
[----:B------:R-:W1:Y:S08]  /*06e0*/  I2F.U32.RP R4, UR4 ;  /* 0x0000000400047d06 */ /* 0x000e700008209000 */
[----:B0-----:R-:W0:Y:S08]  /*06f0*/  MUFU.RCP R5, R5 ;  /* 0x0000000500057308 */ /* 0x001e300000001000 */
[----:B------:R-:W2:Y:S08]  /*0700*/  I2F.U32.RP R8, UR14 ;  /* 0x0000000e00087d06 */ /* 0x000eb00008209000 */
[----:B-1----:R-:W-:Y:S01]  /*0710*/  MUFU.RCP R4, R4 ;  /* 0x0000000400047308 */ /* 0x002fe20000001000 */
[----:B0-----:R-:W-:-:S07]  /*0720*/  VIADD R2, R5, 0xffffffe ;  /* 0x0ffffffe05027836 */ /* 0x001fce0000000000 */
[----:B------:R0:W1:Y:S08]  /*0730*/  F2I.FTZ.U32.TRUNC.NTZ R3, R2 ;  /* 0x0000000200037305 */ /* 0x000070000021f000 */
[----:B--2---:R-:W2:Y:S01]  /*0740*/  MUFU.RCP R8, R8 ;  /* 0x0000000800087308 */ /* 0x004ea20000001000 */
[----:B0-----:R-:W-:Y:S02]  /*0750*/  IMAD.MOV.U32 R2, RZ, RZ, RZ ;  /* 0x000000ffff027224 */ /* 0x001fe400078e00ff */
[----:B-1----:R-:W-:-:S04]  /*0760*/  IMAD R7, R7, R3, RZ ;  /* 0x0000000307077224 */ /* 0x002fc800078e02ff */
[----:B------:R-:W-:-:S04]  /*0770*/  IMAD.HI.U32 R7, R3, R7, R2 ;  /* 0x0000000703077227 */ /* 0x000fc800078e0002 */
[----:B------:R-:W-:Y:S02]  /*0780*/  VIADD R3, R4, 0xffffffe ;  /* 0x0ffffffe04037836 */ /* 0x000fe40000000000 */
[----:B------:R-:W-:-:S04]  /*0790*/  IMAD.HI.U32 R6, R7, R0, RZ ;  /* 0x0000000007067227 */ /* 0x000fc800078e00ff */
[----:B------:R-:W-:Y:S01]  /*07a0*/  IMAD.MOV R5, RZ, RZ, -R6 ;  /* 0x000000ffff057224 */ /* 0x000fe200078e0a06 */
[----:B------:R-:W0:Y:S01]  /*07b0*/  F2I.FTZ.U32.TRUNC.NTZ R3, R3 ;  /* 0x0000000300037305 */ /* 0x000e22000021f000 */
[----:B------:R-:W-:Y:S02]  /*07c0*/  IMAD R7, RZ, RZ, -UR4 ;  /* 0x80000004ff077e24 */ /* 0x000fe4000f8e02ff */
[----:B------:R-:W-:Y:S02]  /*07d0*/  IMAD R2, R5, UR5, R0 ;  /* 0x0000000505027c24 */ /* 0x000fe4000f8e0200 */
[----:B--2---:R-:W-:Y:S02]  /*07e0*/  VIADD R5, R8, 0xffffffe ;  /* 0x0ffffffe08057836 */ /* 0x004fe40000000000 */
[----:B------:R-:W-:Y:S01]  /*07f0*/  IMAD.MOV.U32 R4, RZ, RZ, RZ ;  /* 0x000000ffff047224 */ /* 0x000fe200078e00ff */
[----:B------:R-:W-:-:S03]  /*0800*/  ISETP.GE.U32.AND P0, PT, R2, UR5, PT ;  /* 0x0000000502007c0c */ /* 0x000fc6000bf06070 */
[----:B------:R-:W1:Y:S01]  /*0810*/  F2I.FTZ.U32.TRUNC.NTZ R5, R5 ;  /* 0x0000000500057305 */ /* 0x000e62000021f000 */
[----:B0-----:R-:W-:-:S09]  /*0820*/  IMAD R7, R7, R3, RZ ;  /* 0x0000000307077224 */ /* 0x001fd200078e02ff */
[----:B------:R-:W-:Y:S02]  /*0830*/  @P0 VIADD R2, R2, -UR5 ;  /* 0x8000000502020c36 */ /* 0x000fe40008000000 */
[----:B------:R-:W-:-:S03]  /*0840*/  @P0 VIADD R6, R6, 0x1 ;  /* 0x0000000106060836 */ /* 0x000fc60000000000 */
[----:B------:R-:W-:Y:S01]  /*0850*/  ISETP.GE.U32.AND P1, PT, R2, UR5, PT ;  /* 0x0000000502007c0c */ /* 0x000fe2000bf26070 */
[----:B------:R-:W-:Y:S02]  /*0860*/  IMAD.MOV.U32 R2, RZ, RZ, RZ ;  /* 0x000000ffff027224 */ /* 0x000fe400078e00ff */
[----:B-1----:R-:W-:Y:S02]  /*0870*/  IMAD.MOV R9, RZ, RZ, -R5 ;  /* 0x000000ffff097224 */ /* 0x002fe400078e0a05 */
[----:B------:R-:W-:-:S04]  /*0880*/  IMAD.HI.U32 R7, R3, R7, R2 ;  /* 0x0000000703077227 */ /* 0x000fc800078e0002 */
[----:B------:R-:W-:Y:S02]  /*0890*/  IMAD R9, R9, UR14, RZ ;  /* 0x0000000e09097c24 */ /* 0x000fe4000f8e02ff */
[----:B------:R-:W-:-:S04]  /*08a0*/  IMAD.HI.U32 R7, R7, R0, RZ ;  /* 0x0000000007077227 */ /* 0x000fc800078e00ff */
[----:B------:R-:W-:Y:S02]  /*08b0*/  IMAD.MOV R3, RZ, RZ, -R7 ;  /* 0x000000ffff037224 */ /* 0x000fe400078e0a07 */
[----:B------:R-:W-:-:S04]  /*08c0*/  IMAD.HI.U32 R9, R5, R9, R4 ;  /* 0x0000000905097227 */ /* 0x000fc800078e0004 */
[----:B------:R-:W-:Y:S02]  /*08d0*/  IMAD R4, R3, UR4, R0 ;  /* 0x0000000403047c24 */ /* 0x000fe4000f8e0200 */
[----:B------:R-:W-:Y:S01]  /*08e0*/  @P1 VIADD R6, R6, 0x1 ;  /* 0x0000000106061836 */ /* 0x000fe20000000000 */
[----:B------:R-:W-:Y:S02]  /*08f0*/  @!P2 LOP3.LUT R6, RZ, UR5, RZ, 0x33, !PT ;  /* 0x00000005ff06ac12 */ /* 0x000fe4000f8e33ff */
[----:B------:R-:W-:-:S03]  /*0900*/  ISETP.GE.U32.AND P1, PT, R4, UR4, PT ;  /* 0x0000000404007c0c */ /* 0x000fc6000bf26070 */
[----:B------:R-:W-:-:S04]  /*0910*/  IMAD.HI.U32 R2, R9, R6, RZ ;  /* 0x0000000609027227 */ /* 0x000fc800078e00ff */
[----:B------:R-:W-:-:S04]  /*0920*/  IMAD.MOV R3, RZ, RZ, -R2 ;  /* 0x000000ffff037224 */ /* 0x000fc800078e0a02 */
[----:B------:R-:W-:Y:S02]  /*0930*/  IMAD R3, R3, UR14, R6 ;  /* 0x0000000e03037c24 */ /* 0x000fe4000f8e0206 */
[----:B------:R-:W-:Y:S02]  /*0940*/  @P1 VIADD R4, R4, -UR4 ;  /* 0x8000000404041c36 */ /* 0x000fe40008000000 */
[----:B------:R-:W-:Y:S01]  /*0950*/  @P1 VIADD R7, R7, 0x1 ;  /* 0x0000000107071836 */ /* 0x000fe20000000000 */
[----:B------:R-:W-:Y:S02]  /*0960*/  ISETP.GE.U32.AND P0, PT, R3, UR14, PT ;  /* 0x0000000e03007c0c */ /* 0x000fe4000bf06070 */
[----:B------:R-:W-:-:S11]  /*0970*/  ISETP.GE.U32.AND P2, PT, R4, UR4, PT ;  /* 0x0000000404007c0c */ /* 0x000fd6000bf46070 */
[----:B------:R-:W-:Y:S02]  /*0980*/  @P0 VIADD R3, R3, -UR14 ;  /* 0x8000000e03030c36 */ /* 0x000fe40008000000 */
[----:B------:R-:W-:Y:S01]  /*0990*/  @P2 VIADD R7, R7, 0x1 ;  /* 0x0000000107072836 */ /* 0x000fe20000000000 */
[----:B------:R-:W-:Y:S02]  /*09a0*/  @!P3 LOP3.LUT R7, RZ, UR4, RZ, 0x33, !PT ;  /* 0x00000004ff07bc12 */ /* 0x000fe4000f8e33ff */
[----:B------:R-:W-:Y:S02]  /*09b0*/  ISETP.GE.U32.AND P0, PT, R3, UR14, PT ;  /* 0x0000000e03007c0c */ /* 0x000fe4000bf06070 */
[----:B------:R-:W-:Y:S02]  /*09c0*/  ISETP.NE.U32.AND P2, PT, RZ, UR14, PT ;  /* 0x0000000eff007c0c */ /* 0x000fe4000bf45070 */
[----:B------:R-:W-:-:S09]  /*09d0*/  ISETP.GE.U32.AND P1, PT, R7, UR14, PT ;  /* 0x0000000e07007c0c */ /* 0x000fd2000bf26070 */
[----:B------:R-:W-:Y:S02]  /*09e0*/  @P0 VIADD R3, R3, -UR14 ;  /* 0x8000000e03030c36 */ /* 0x000fe40008000000 */
[----:B------:R-:W-:Y:S02]  /*09f0*/  @!P2 LOP3.LUT R3, RZ, UR14, RZ, 0x33, !PT ;  /* 0x0000000eff03ac12 */ /* 0x000fe4000f8e33ff */
[----:B------:R-:W-:Y:S05]  /*0a00*/  @P1 EXIT ;  /* 0x000000000000194d */ /* 0x000fea0003800000 */
[----:B------:R-:W-:-:S07]  /*0a10*/  IMAD.MOV.U32 R2, RZ, RZ, R7 ;  /* 0x000000ffff027224 */ /* 0x000fce00078e0007 */
.L_x_6:
[----:B------:R-:W0:Y:S01]  /*0a20*/  LDC R4, c[0x0][0x3d0] ;  /* 0x0000f400ff047b82 */ /* 0x000e220000000800 */
[----:B------:R-:W1:Y:S01]  /*0a30*/  S2R R8, SR_TID.X ;  /* 0x0000000000087919 */ /* 0x000e620000002100 */
[----:B------:R-:W2:Y:S01]  /*0a40*/  LDCU UR5, c[0x0][0x3cc] ;  /* 0x00007980ff0577ac */ /* 0x000ea20008000800 */
[----:B------:R-:W-:Y:S02]  /*0a50*/  IMAD.MOV.U32 R22, RZ, RZ, RZ ;  /* 0x000000ffff167224 */ /* 0x000fe400078e00ff */
[----:B------:R-:W-:Y:S01]  /*0a60*/  IMAD.MOV.U32 R19, RZ, RZ, RZ ;  /* 0x000000ffff137224 */ /* 0x000fe200078e00ff */
[----:B------:R-:W3:Y:S01]  /*0a70*/  LDCU UR14, c[0x0][0x3d0] ;  /* 0x00007a00ff0e77ac */ /* 0x000ee20008000800 */
[----:B--2---:R-:W-:Y:S01]  /*0a80*/  UISETP.GE.U32.AND UP0, UPT, UR5, 0x4, UPT ;  /* 0x000000040500788c */ /* 0x004fe2000bf06070 */
[----:B0-----:R-:W-:Y:S01]  /*0a90*/  SHF.R.S32.HI R5, RZ, 0x1f, R4 ;  /* 0x0000001fff057819 */ /* 0x001fe20000011404 */
[----:B---3--:R-:W-:-:S03]  /*0aa0*/  UIMAD UR4, UR14, UR5, URZ ;  /* 0x000000050e0472a4 */ /* 0x008fc6000f8e02ff */
[----:B------:R-:W-:Y:S01]  /*0ab0*/  LEA.HI R5, R5, R4, RZ, 0x5 ;  /* 0x0000000405057211 */ /* 0x000fe200078f28ff */
[----:B------:R-:W-:-:S03]  /*0ac0*/  IMAD.MOV.U32 R4, RZ, RZ, RZ ;  /* 0x000000ffff047224 */ /* 0x000fc600078e00ff */
[----:B------:R-:W-:-:S04]  /*0ad0*/  SHF.R.S32.HI R11, RZ, 0x5, R5 ;  /* 0x00000005ff0b7819 */ /* 0x000fc80000011405 */
[----:B------:R-:W0:Y:S01]  /*0ae0*/  I2F.U32.RP R6, R11 ;  /* 0x0000000b00067306 */ /* 0x000e220000209000 */
[----:B------:R-:W-:-:S07]  /*0af0*/  IMAD.MOV R9, RZ, RZ, -R11 ;  /* 0x000000ffff097224 */ /* 0x000fce00078e0a0b */
[----:B0-----:R-:W0:Y:S02]  /*0b00*/  MUFU.RCP R6, R6 ;  /* 0x0000000600067308 */ /* 0x001e240000001000 */
[----:B0-----:R-:W-:-:S06]  /*0b10*/  VIADD R7, R6, 0xffffffe ;  /* 0x0ffffffe06077836 */ /* 0x001fcc0000000000 */
[----:B------:R0:W2:Y:S02]  /*0b20*/  F2I.FTZ.U32.TRUNC.NTZ R5, R7 ;  /* 0x0000000700057305 */ /* 0x0000a4000021f000 */
[----:B0-----:R-:W-:Y:S02]  /*0b30*/  IMAD R7, R3, UR4, RZ ;  /* 0x0000000403077c24 */ /* 0x001fe4000f8e02ff */
[----:B--2---:R-:W-:-:S04]  /*0b40*/  IMAD R9, R9, R5, RZ ;  /* 0x0000000509097224 */ /* 0x004fc800078e02ff */
[----:B------:R-:W-:-:S06]  /*0b50*/  IMAD.HI.U32 R9, R5, R9, R4 ;  /* 0x0000000905097227 */ /* 0x000fcc00078e0004 */
[----:B------:R-:W-:-:S04]  /*0b60*/  IMAD.HI.U32 R4, R9, R0, RZ ;  /* 0x0000000009047227 */ /* 0x000fc800078e00ff */
[----:B------:R-:W-:Y:S02]  /*0b70*/  IMAD.MOV R5, RZ, RZ, -R4 ;  /* 0x000000ffff057224 */ /* 0x000fe400078e0a04 */
[----:B------:R-:W-:Y:S02]  /*0b80*/  IMAD R9, R3, UR5, RZ ;  /* 0x0000000503097c24 */ /* 0x000fe4000f8e02ff */
[----:B------:R-:W-:Y:S01]  /*0b90*/  IMAD R4, R11, R5, R0 ;  /* 0x000000050b047224 */ /* 0x000fe200078e0200 */
[----:B------:R-:W-:-:S04]  /*0ba0*/  LOP3.LUT R5, RZ, R11, RZ, 0x33, !PT ;  /* 0x0000000bff057212 */ /* 0x000fc800078e33ff */
[----:B------:R-:W-:-:S13]  /*0bb0*/  ISETP.GE.U32.AND P0, PT, R4, R11, PT ;  /* 0x0000000b0400720c */ /* 0x000fda0003f06070 */
[----:B------:R-:W-:Y:S01]  /*0bc0*/  @P0 IMAD.IADD R4, R4, 0x1, -R11 ;  /* 0x0000000104040824 */ /* 0x000fe200078e0a0b */
[----:B------:R-:W-:-:S04]  /*0bd0*/  ISETP.NE.U32.AND P0, PT, R11, RZ, PT ;  /* 0x000000ff0b00720c */ /* 0x000fc80003f05070 */
[----:B------:R-:W-:-:S13]  /*0be0*/  ISETP.GE.U32.AND P1, PT, R4, R11, PT ;  /* 0x0000000b0400720c */ /* 0x000fda0003f26070 */
[----:B------:R-:W-:-:S05]  /*0bf0*/  @P1 IMAD.IADD R4, R4, 0x1, -R11 ;  /* 0x0000000104041824 */ /* 0x000fca00078e0a0b */
[----:B------:R-:W-:Y:S01]  /*0c00*/  SEL R4, R5, R4, !P0 ;  /* 0x0000000405047207 */ /* 0x000fe20004000000 */
[----:B------:R-:W-:Y:S01]  /*0c10*/  IMAD R5, R2, UR4, RZ ;  /* 0x0000000402057c24 */ /* 0x000fe2000f8e02ff */
[----:B------:R-:W-:-:S03]  /*0c20*/  UMOV UR4, URZ ;  /* 0x000000ff00047c82 */ /* 0x000fc60008000000 */
[----:B------:R-:W-:-:S05]  /*0c30*/  IMAD.SHL.U32 R4, R4, 0x20, RZ ;  /* 0x0000002004047824 */ /* 0x000fca00078e00ff */
[C-C-:B-1----:R-:W-:Y:S02]  /*0c40*/  IADD3 R6, P1, P2, R4.reuse, R5, R8.reuse ;  /* 0x0000000504067210 */ /* 0x142fe40007a3e008 */
[----:B------:R-:W-:Y:S01]  /*0c50*/  IADD3 R7, P3, P4, R4, R7, R8 ;  /* 0x0000000704077210 */ /* 0x000fe20007c7e008 */
[----:B------:R-:W-:Y:S01]  /*0c60*/  IMAD R8, R2, UR5, RZ ;  /* 0x0000000502087c24 */ /* 0x000fe2000f8e02ff */
[----:B------:R-:W-:Y:S02]  /*0c70*/  IADD3.X R18, PT, PT, RZ, RZ, RZ, P1, P2 ;  /* 0x000000ffff127210 */ /* 0x000fe40000fe44ff */
[----:B------:R-:W-:Y:S01]  /*0c80*/  IADD3.X R5, PT, PT, RZ, RZ, RZ, P3, P4 ;  /* 0x000000ffff057210 */ /* 0x000fe20001fe84ff */
[----:B------:R-:W-:Y:S08]  /*0c90*/  BRA.U !UP0, `(.L_x_2) ;  /* 0x0000000908387547 */ /* 0x000ff0000b800000 */
[----:B------:R-:W-:Y:S01]  /*0ca0*/  ULOP3.LUT UR4, UR5, 0x7ffffffc, URZ, 0xc0, !UPT ;  /* 0x7ffffffc05047892 */ /* 0x000fe2000f8ec0ff */
[----:B------:R-:W-:Y:S01]  /*0cb0*/  IMAD.MOV.U32 R22, RZ, RZ, RZ ;  /* 0x000000ffff167224 */ /* 0x000fe200078e00ff */
[----:B------:R-:W0:Y:S02]  /*0cc0*/  LDCU UR11, c[0x0][0x3d0] ;  /* 0x00007a00ff0b77ac */ /* 0x000e240008000800 */
[----:B------:R-:W-:Y:S01]  /*0cd0*/  UIADD3 UR6, UPT, UPT, -UR4, URZ, URZ ;  /* 0x000000ff04067290 */ /* 0x000fe2000fffe1ff */
[----:B------:R-:W1:Y:S01]  /*0ce0*/  LDCU.128 UR16, c[0x0][0x390] ;  /* 0x00007200ff1077ac */ /* 0x000e620008000c00 */
[----:B------:R-:W2:Y:S01]  /*0cf0*/  LDCU.128 UR20, c[0x0][0x3a0] ;  /* 0x00007400ff1477ac */ /* 0x000ea20008000c00 */
[----:B------:R-:W-:Y:S02]  /*0d00*/  USHF.L.U32 UR7, UR14, 0x1, URZ ;  /* 0x000000010e077899 */ /* 0x000fe400080006ff */
[----:B------:R-:W-:Y:S01]  /*0d10*/  UIMAD UR10, UR14, 0x3, URZ ;  /* 0x000000030e0a78a4 */ /* 0x000fe2000f8e02ff */
[----:B------:R-:W-:Y:S01]  /*0d20*/  UMOV UR4, URZ ;  /* 0x000000ff00047c82 */ /* 0x000fe20008000000 */
[----:B------:R-:W-:-:S10]  /*0d30*/  UMOV UR5, URZ ;  /* 0x000000ff00057c82 */ /* 0x000fd40008000000 */
.L_x_3:
[----:B------:R-:W3:Y:S01]  /*0d40*/  LDC.64 R14, c[0x0][0x388] ;  /* 0x0000e200ff0e7b82 */ /* 0x000ee20000000a00 */
[----:B------:R-:W-:Y:S01]  /*0d50*/  IADD3 R12, P1, PT, R9, UR5, RZ ;  /* 0x00000005090c7c10 */ /* 0x000fe2000ff3e0ff */
[----:B------:R-:W-:Y:S02]  /*0d60*/  USHF.R.S32.HI UR13, URZ, 0x1f, UR4 ;  /* 0x0000001fff0d7899 */ /* 0x000fe40008011404 */
[----:B------:R-:W-:Y:S02]  /*0d70*/  IADD3 R10, P2, PT, R6, UR4, RZ ;  /* 0x00000004060a7c10 */ /* 0x000fe4000ff5e0ff */
[----:B------:R-:W-:Y:S02]  /*0d80*/  IMAD.X R17, RZ, RZ, RZ, P1 ;  /* 0x000000ffff117224 */ /* 0x000fe400008e06ff */
[----:B------:R-:W-:Y:S01]  /*0d90*/  IMAD.SHL.U32 R11, R12, 0x4, RZ ;  /* 0x000000040c0b7824 */ /* 0x000fe200078e00ff */
[----:B------:R-:W-:Y:S01]  /*0da0*/  IADD3.X R13, PT, PT, R18, UR13, RZ, P2, !PT ;  /* 0x0000000d120d7c10 */ /* 0x000fe200097fe4ff */
[----:B------:R-:W-:Y:S01]  /*0db0*/  IMAD.SHL.U32 R16, R10, 0x4, RZ ;  /* 0x000000040a107824 */ /* 0x000fe200078e00ff */
[----:B------:R-:W-:-:S02]  /*0dc0*/  SHF.L.U64.HI R12, R12, 0x2, R17 ;  /* 0x000000020c0c7819 */ /* 0x000fc40000010211 */
[----:B------:R-:W-:Y:S02]  /*0dd0*/  SHF.L.U64.HI R10, R10, 0x2, R13 ;  /* 0x000000020a0a7819 */ /* 0x000fe4000001020d */
[C---:B-1----:R-:W-:Y:S02]  /*0de0*/  IADD3 R20, P2, PT, R16.reuse, UR18, RZ ;  /* 0x0000001210147c10 */ /* 0x042fe4000ff5e0ff */
[----:B--2---:R-:W-:Y:S02]  /*0df0*/  IADD3 R16, P3, PT, R16, UR20, RZ ;  /* 0x0000001410107c10 */ /* 0x004fe4000ff7e0ff */
[C---:B------:R-:W-:Y:S02]  /*0e00*/  IADD3.X R21, PT, PT, R10.reuse, UR19, RZ, P2, !PT ;  /* 0x000000130a157c10 */ /* 0x040fe400097fe4ff */
[----:B------:R-:W-:Y:S02]  /*0e10*/  IADD3.X R17, PT, PT, R10, UR21, RZ, P3, !PT ;  /* 0x000000150a117c10 */ /* 0x000fe40009ffe4ff */
[C---:B---3--:R-:W-:Y:S01]  /*0e20*/  IADD3 R14, P1, PT, R11.reuse, R14, RZ ;  /* 0x0000000e0b0e7210 */ /* 0x048fe20007f3e0ff */
[----:B------:R-:W2:Y:S04]  /*0e30*/  LDG.E R20, desc[UR8][R20.64] ;  /* 0x0000000814147981 */ /* 0x000ea8000c1e1900 */
[----:B------:R-:W-:Y:S01]  /*0e40*/  IMAD.X R15, R12, 0x1, R15, P1 ;  /* 0x000000010c0f7824 */ /* 0x000fe200008e060f */
[----:B------:R1:W2:Y:S04]  /*0e50*/  LDG.E R17, desc[UR8][R16.64] ;  /* 0x0000000810117981 */ /* 0x0002a8000c1e1900 */
[----:B------:R-:W3:Y:S01]  /*0e60*/  LDG.E R24, desc[UR8][R14.64] ;  /* 0x000000080e187981 */ /* 0x000ee2000c1e1900 */
[----:B------:R-:W-:-:S04]  /*0e70*/  IADD3 R10, P1, PT, R11, UR16, RZ ;  /* 0x000000100b0a7c10 */ /* 0x000fc8000ff3e0ff */
[----:B------:R-:W-:Y:S02]  /*0e80*/  IADD3.X R11, PT, PT, R12, UR17, RZ, P1, !PT ;  /* 0x000000110c0b7c10 */ /* 0x000fe40008ffe4ff */
[----:B------:R-:W4:Y:S03]  /*0e90*/  LDC.64 R12, c[0x0][0x380] ;  /* 0x0000e000ff0c7b82 */ /* 0x000f260000000a00 */
[----:B------:R-:W5:Y:S01]  /*0ea0*/  LDG.E R23, desc[UR8][R10.64] ;  /* 0x000000080a177981 */ /* 0x000f62000c1e1900 */
[----:B-1----:R-:W-:-:S04]  /*0eb0*/  IADD3 R16, P2, PT, R7, UR4, RZ ;  /* 0x0000000407107c10 */ /* 0x002fc8000ff5e0ff */
[----:B------:R-:W-:Y:S01]  /*0ec0*/  IADD3.X R21, PT, PT, R5, UR13, RZ, P2, !PT ;  /* 0x0000000d05157c10 */ /* 0x000fe200097fe4ff */
[----:B0-----:R-:W-:Y:S01]  /*0ed0*/  USHF.R.S32.HI UR13, URZ, 0x1f, UR11 ;  /* 0x0000001fff0d7899 */ /* 0x001fe2000801140b */
[----:B---3--:R-:W-:-:S04]  /*0ee0*/  FSETP.GT.AND P1, PT, R24, RZ, PT ;  /* 0x000000ff1800720b */ /* 0x008fc80003f24000 */
[----:B--2---:R-:W-:Y:S02]  /*0ef0*/  FSEL R25, R20, R17, P1 ;  /* 0x0000001114197208 */ /* 0x004fe40000800000 */
[----:B------:R-:W-:-:S03]  /*0f00*/  IADD3 R26, P1, PT, R8, UR5, RZ ;  /* 0x00000005081a7c10 */ /* 0x000fc6000ff3e0ff */
[----:B------:R-:W-:Y:S02]  /*0f10*/  FFMA R19, R24, R25, R19 ;  /* 0x0000001918137223 */ /* 0x000fe40000000013 */
[----:B------:R-:W-:Y:S01]  /*0f20*/  IMAD.X R24, RZ, RZ, RZ, P1 ;  /* 0x000000ffff187224 */ /* 0x000fe200008e06ff */
[----:B----4-:R-:W-:-:S04]  /*0f30*/  LEA R12, P1, R26, R12, 0x2 ;  /* 0x0000000c1a0c7211 */ /* 0x010fc800078210ff */
[----:B------:R-:W-:Y:S02]  /*0f40*/  LEA.HI.X R13, R26, R13, R24, 0x2, P1 ;  /* 0x0000000d1a0d7211 */ /* 0x000fe400008f1418 */
[----:B------:R-:W-:-:S03]  /*0f50*/  LEA R24, P1, R16, UR22, 0x2 ;  /* 0x0000001610187c11 */ /* 0x000fc6000f8210ff */
[----:B------:R-:W2:Y:S01]  /*0f60*/  LDG.E R28, desc[UR8][R12.64] ;  /* 0x000000080c1c7981 */ /* 0x000ea2000c1e1900 */
[----:B------:R-:W-:Y:S02]  /*0f70*/  LEA.HI.X R25, R16, UR23, R21, 0x2, P1 ;  /* 0x0000001710197c11 */ /* 0x000fe400088f1415 */
[----:B-----5:R-:W-:Y:S02]  /*0f80*/  FSETP.GT.AND P1, PT, R23, RZ, PT ;  /* 0x000000ff1700720b */ /* 0x020fe40003f24000 */
[----:B------:R-:W-:Y:S01]  /*0f90*/  IADD3 R21, P2, PT, R6, UR11, RZ ;  /* 0x0000000b06157c10 */ /* 0x000fe2000ff5e0ff */
[----:B------:R-:W2:Y:S01]  /*0fa0*/  LDG.E R26, desc[UR8][R24.64] ;  /* 0x00000008181a7981 */ /* 0x000ea2000c1e1900 */
[----:B------:R-:W-:Y:S02]  /*0fb0*/  FSEL R27, R17, R20, P1 ;  /* 0x00000014111b7208 */ /* 0x000fe40000800000 */
[----:B------:R-:W-:Y:S01]  /*0fc0*/  IADD3.X R20, PT, PT, R18, UR13, RZ, P2, !PT ;  /* 0x0000000d12147c10 */ /* 0x000fe200097fe4ff */
[----:B------:R-:W-:-:S03]  /*0fd0*/  IMAD.SHL.U32 R16, R21, 0x4, RZ ;  /* 0x0000000415107824 */ /* 0x000fc600078e00ff */
[----:B------:R-:W-:Y:S02]  /*0fe0*/  SHF.L.U64.HI R17, R21, 0x2, R20 ;  /* 0x0000000215117819 */ /* 0x000fe40000010214 */
[C---:B------:R-:W-:Y:S01]  /*0ff0*/  IADD3 R20, P1, PT, R16.reuse, UR18, RZ ;  /* 0x0000001210147c10 */ /* 0x040fe2000ff3e0ff */
[----:B------:R-:W3:Y:S03]  /*1000*/  LDG.E R25, desc[UR8][R14.64+0x4] ;  /* 0x000004080e197981 */ /* 0x000ee6000c1e1900 */
[----:B------:R-:W-:Y:S01]  /*1010*/  IADD3.X R21, PT, PT, R17, UR19, RZ, P1, !PT ;  /* 0x0000001311157c10 */ /* 0x000fe20008ffe4ff */
[----:B------:R-:W4:Y:S01]  /*1020*/  LDG.E R24, desc[UR8][R10.64+0x4] ;  /* 0x000004080a187981 */ /* 0x000f22000c1e1900 */
[----:B------:R-:W-:-:S03]  /*1030*/  IADD3 R16, P1, PT, R16, UR20, RZ ;  /* 0x0000001410107c10 */ /* 0x000fc6000ff3e0ff */
[----:B------:R0:W5:Y:S01]  /*1040*/  LDG.E R20, desc[UR8][R20.64] ;  /* 0x0000000814147981 */ /* 0x000162000c1e1900 */
[----:B------:R-:W-:-:S06]  /*1050*/  IADD3.X R17, PT, PT, R17, UR21, RZ, P1, !PT ;  /* 0x0000001511117c10 */ /* 0x000fcc0008ffe4ff */
[----:B------:R1:W5:Y:S01]  /*1060*/  LDG.E R17, desc[UR8][R16.64] ;  /* 0x0000000810117981 */ /* 0x000362000c1e1900 */
[----:B------:R-:W-:Y:S01]  /*1070*/  FFMA R27, R23, R27, R22 ;  /* 0x0000001b171b7223 */ /* 0x000fe20000000016 */
[----:B------:R-:W-:Y:S02]  /*1080*/  IADD3 R23, P1, PT, R7, UR11, RZ ;  /* 0x0000000b07177c10 */ /* 0x000fe4000ff3e0ff */
[----:B0-----:R-:W-:-:S05]  /*1090*/  IADD3 R21, P2, PT, R6, UR7, RZ ;  /* 0x0000000706157c10 */ /* 0x001fca000ff5e0ff */
[----:B-1----:R-:W-:Y:S02]  /*10a0*/  IMAD.SHL.U32 R16, R21, 0x4, RZ ;  /* 0x0000000415107824 */ /* 0x002fe400078e00ff */
[CC--:B--2---:R-:W-:Y:S01]  /*10b0*/  FFMA R29, R28.reuse, R26.reuse, R19 ;  /* 0x0000001a1c1d7223 */ /* 0x0c4fe20000000013 */
[----:B------:R-:W-:Y:S01]  /*10c0*/  FFMA R19, R28, R26, R27 ;  /* 0x0000001a1c137223 */ /* 0x000fe2000000001b */
[----:B------:R-:W-:Y:S01]  /*10d0*/  IADD3.X R26, PT, PT, R5, UR13, RZ, P1, !PT ;  /* 0x0000000d051a7c10 */ /* 0x000fe20008ffe4ff */
[----:B------:R-:W2:Y:S01]  /*10e0*/  LDG.E R27, desc[UR8][R12.64+0x4] ;  /* 0x000004080c1b7981 */ /* 0x000ea2000c1e1900 */
[----:B------:R-:W-:-:S03]  /*10f0*/  LEA R22, P1, R23, UR22, 0x2 ;  /* 0x0000001617167c11 */ /* 0x000fc6000f8210ff */
[----:B------:R-:W2:Y:S01]  /*1100*/  LDG.E R28, desc[UR8][R10.64+0x8] ;  /* 0x000008080a1c7981 */ /* 0x000ea2000c1e1900 */
[----:B------:R-:W-:-:S05]  /*1110*/  LEA.HI.X R23, R23, UR23, R26, 0x2, P1 ;  /* 0x0000001717177c11 */ /* 0x000fca00088f141a */
[----:B------:R-:W2:Y:S01]  /*1120*/  LDG.E R22, desc[UR8][R22.64] ;  /* 0x0000000816167981 */ /* 0x000ea2000c1e1900 */
[----:B---3--:R-:W-:Y:S01]  /*1130*/  FSETP.GT.AND P1, PT, R25, RZ, PT ;  /* 0x000000ff1900720b */ /* 0x008fe20003f24000 */
[----:B------:R-:W-:Y:S02]  /*1140*/  USHF.R.S32.HI UR13, URZ, 0x1f, UR7 ;  /* 0x0000001fff0d7899 */ /* 0x000fe40008011407 */
[----:B------:R-:W3:Y:S01]  /*1150*/  LDG.E R23, desc[UR8][R14.64+0x8] ;  /* 0x000008080e177981 */ /* 0x000ee2000c1e1900 */
[----:B-----5:R-:W-:Y:S02]  /*1160*/  FSEL R26, R20, R17, P1 ;  /* 0x00000011141a7208 */ /* 0x020fe40000800000 */
[----:B----4-:R-:W-:-:S03]  /*1170*/  FSETP.GT.AND P1, PT, R24, RZ, PT ;  /* 0x000000ff1800720b */ /* 0x010fc60003f24000 */
[----:B------:R-:W-:Y:S01]  /*1180*/  FFMA R26, R25, R26, R29 ;  /* 0x0000001a191a7223 */ /* 0x000fe2000000001d */
[----:B------:R-:W-:Y:S02]  /*1190*/  FSEL R25, R17, R20, P1 ;  /* 0x0000001411197208 */ /* 0x000fe40000800000 */
[----:B------:R-:W-:Y:S01]  /*11a0*/  IADD3.X R20, PT, PT, R18, UR13, RZ, P2, !PT ;  /* 0x0000000d12147c10 */ /* 0x000fe200097fe4ff */
[----:B------:R-:W4:Y:S03]  /*11b0*/  LDG.E R14, desc[UR8][R14.64+0xc] ;  /* 0x00000c080e0e7981 */ /* 0x000f26000c1e1900 */
[----:B------:R-:W-:Y:S02]  /*11c0*/  SHF.L.U64.HI R17, R21, 0x2, R20 ;  /* 0x0000000215117819 */ /* 0x000fe40000010214 */
[C---:B------:R-:W-:Y:S02]  /*11d0*/  IADD3 R20, P1, PT, R16.reuse, UR18, RZ ;  /* 0x0000001210147c10 */ /* 0x040fe4000ff3e0ff */
[----:B------:R-:W-:-:S02]  /*11e0*/  IADD3 R16, P2, PT, R16, UR20, RZ ;  /* 0x0000001410107c10 */ /* 0x000fc4000ff5e0ff */
[C---:B------:R-:W-:Y:S02]  /*11f0*/  IADD3.X R21, PT, PT, R17.reuse, UR19, RZ, P1, !PT ;  /* 0x0000001311157c10 */ /* 0x040fe40008ffe4ff */
[----:B------:R-:W-:-:S03]  /*1200*/  IADD3.X R17, PT, PT, R17, UR21, RZ, P2, !PT ;  /* 0x0000001511117c10 */ /* 0x000fc600097fe4ff */
[----:B------:R-:W5:Y:S04]  /*1210*/  LDG.E R20, desc[UR8][R20.64] ;  /* 0x0000000814147981 */ /* 0x000f68000c1e1900 */
[----:B------:R-:W5:Y:S01]  /*1220*/  LDG.E R29, desc[UR8][R16.64] ;  /* 0x00000008101d7981 */ /* 0x000f62000c1e1900 */
[----:B------:R-:W-:Y:S01]  /*1230*/  FFMA R25, R24, R25, R19 ;  /* 0x0000001918197223 */ /* 0x000fe20000000013 */
[C---:B------:R-:W-:Y:S02]  /*1240*/  IADD3 R24, P1, PT, R7.reuse, UR7, RZ ;  /* 0x0000000707187c10 */ /* 0x040fe4000ff3e0ff */
[----:B------:R0:W4:Y:S02]  /*1250*/  LDG.E R21, desc[UR8][R10.64+0xc] ;  /* 0x00000c080a157981 */ /* 0x000124000c1e1900 */
[----:B0-----:R-:W-:Y:S01]  /*1260*/  IADD3 R11, P3, PT, R7, UR10, RZ ;  /* 0x0000000a070b7c10 */ /* 0x001fe2000ff7e0ff */
[CC--:B--2---:R-:W-:Y:S01]  /*1270*/  FFMA R19, R27.reuse, R22.reuse, R26 ;  /* 0x000000161b137223 */ /* 0x0c4fe2000000001a */
[----:B------:R-:W-:Y:S01]  /*1280*/  FFMA R22, R27, R22, R25 ;  /* 0x000000161b167223 */ /* 0x000fe20000000019 */
[----:B------:R-:W-:-:S02]  /*1290*/  IADD3.X R25, PT, PT, R5, UR13, RZ, P1, !PT ;  /* 0x0000000d05197c10 */ /* 0x000fc40008ffe4ff */
[----:B------:R-:W-:Y:S01]  /*12a0*/  LEA R26, P1, R24, UR22, 0x2 ;  /* 0x00000016181a7c11 */ /* 0x000fe2000f8210ff */
[----:B------:R-:W-:-:S03]  /*12b0*/  USHF.R.S32.HI UR13, URZ, 0x1f, UR10 ;  /* 0x0000001fff0d7899 */ /* 0x000fc6000801140a */
[----:B------:R-:W-:Y:S02]  /*12c0*/  LEA.HI.X R27, R24, UR23, R25, 0x2, P1 ;  /* 0x00000017181b7c11 */ /* 0x000fe400088f1419 */
[----:B------:R-:W-:-:S03]  /*12d0*/  IADD3 R17, P1, PT, R6, UR10, RZ ;  /* 0x0000000a06117c10 */ /* 0x000fc6000ff3e0ff */
[----:B------:R-:W2:Y:S01]  /*12e0*/  LDG.E R26, desc[UR8][R26.64] ;  /* 0x000000081a1a7981 */ /* 0x000ea2000c1e1900 */
[----:B------:R-:W-:Y:S01]  /*12f0*/  IADD3.X R24, PT, PT, R18, UR13, RZ, P1, !PT ;  /* 0x0000000d12187c10 */ /* 0x000fe20008ffe4ff */
[----:B------:R-:W-:-:S03]  /*1300*/  IMAD.SHL.U32 R16, R17, 0x4, RZ ;  /* 0x0000000411107824 */ /* 0x000fc600078e00ff */
[----:B------:R-:W-:Y:S02]  /*1310*/  SHF.L.U64.HI R17, R17, 0x2, R24 ;  /* 0x0000000211117819 */ /* 0x000fe40000010218 */
[C---:B------:R-:W-:Y:S02]  /*1320*/  IADD3 R24, P1, PT, R16.reuse, UR18, RZ ;  /* 0x0000001210187c10 */ /* 0x040fe4000ff3e0ff */
[----:B------:R-:W-:Y:S01]  /*1330*/  IADD3 R16, P2, PT, R16, UR20, RZ ;  /* 0x0000001410107c10 */ /* 0x000fe2000ff5e0ff */
[----:B------:R-:W2:Y:S01]  /*1340*/  LDG.E R27, desc[UR8][R12.64+0x8] ;  /* 0x000008080c1b7981 */ /* 0x000ea2000c1e1900 */
[C---:B------:R-:W-:Y:S02]  /*1350*/  IADD3.X R25, PT, PT, R17.reuse, UR19, RZ, P1, !PT ;  /* 0x0000001311197c10 */ /* 0x040fe40008ffe4ff */
[----:B------:R-:W-:Y:S02]  /*1360*/  IADD3.X R17, PT, PT, R17, UR21, RZ, P2, !PT ;  /* 0x0000001511117c10 */ /* 0x000fe400097fe4ff */
[----:B---3--:R-:W-:Y:S01]  /*1370*/  FSETP.GT.AND P1, PT, R23, RZ, PT ;  /* 0x000000ff1700720b */ /* 0x008fe20003f24000 */
[----:B------:R-:W3:Y:S01]  /*1380*/  LDG.E R24, desc[UR8][R24.64] ;  /* 0x0000000818187981 */ /* 0x000ee2000c1e1900 */
[----:B------:R-:W-:-:S03]  /*1390*/  FSETP.GT.AND P2, PT, R28, RZ, PT ;  /* 0x000000ff1c00720b */ /* 0x000fc60003f44000 */
[----:B------:R5:W3:Y:S04]  /*13a0*/  LDG.E R17, desc[UR8][R16.64] ;  /* 0x0000000810117981 */ /* 0x000ae8000c1e1900 */
[----:B------:R2:W3:Y:S01]  /*13b0*/  LDG.E R12, desc[UR8][R12.64+0xc] ;  /* 0x00000c080c0c7981 */ /* 0x0004e2000c1e1900 */
[----:B-----5:R-:W-:Y:S02]  /*13c0*/  FSEL R16, R20, R29, P1 ;  /* 0x0000001d14107208 */ /* 0x020fe40000800000 */
[----:B------:R-:W-:Y:S02]  /*13d0*/  FSEL R29, R29, R20, P2 ;  /* 0x000000141d1d7208 */ /* 0x000fe40001000000 */
[----:B------:R-:W-:Y:S02]  /*13e0*/  IADD3.X R20, PT, PT, R5, UR13, RZ, P3, !PT ;  /* 0x0000000d05147c10 */ /* 0x000fe40009ffe4ff */
[----:B------:R-:W-:-:S04]  /*13f0*/  LEA R10, P1, R11, UR22, 0x2 ;  /* 0x000000160b0a7c11 */ /* 0x000fc8000f8210ff */
[----:B------:R-:W-:-:S06]  /*1400*/  LEA.HI.X R11, R11, UR23, R20, 0x2, P1 ;  /* 0x000000170b0b7c11 */ /* 0x000fcc00088f1414 */
[----:B------:R-:W5:Y:S01]  /*1410*/  LDG.E R11, desc[UR8][R10.64] ;  /* 0x000000080a0b7981 */ /* 0x000f62000c1e1900 */
[----:B------:R-:W-:Y:S01]  /*1420*/  UIADD3 UR6, UPT, UPT, UR6, 0x4, URZ ;  /* 0x0000000406067890 */ /* 0x000fe2000fffe0ff */
[----:B----4-:R-:W-:Y:S01]  /*1430*/  FSETP.GT.AND P1, PT, R14, RZ, PT ;  /* 0x000000ff0e00720b */ /* 0x010fe20003f24000 */
[----:B------:R-:W-:Y:S01]  /*1440*/  FFMA R16, R23, R16, R19 ;  /* 0x0000001017107223 */ /* 0x000fe20000000013 */
[----:B------:R-:W-:Y:S01]  /*1450*/  FSETP.GT.AND P2, PT, R21, RZ, PT ;  /* 0x000000ff1500720b */ /* 0x000fe20003f44000 */
[----:B------:R-:W-:Y:S01]  /*1460*/  FFMA R22, R28, R29, R22 ;  /* 0x0000001d1c167223 */ /* 0x000fe20000000016 */
[----:B------:R-:W-:Y:S02]  /*1470*/  UISETP.NE.AND UP0, UPT, UR6, URZ, UPT ;  /* 0x000000ff0600728c */ /* 0x000fe4000bf05270 */
[----:B------:R-:W-:Y:S02]  /*1480*/  UIADD3 UR5, UPT, UPT, UR5, 0x4, URZ ;  /* 0x0000000405057890 */ /* 0x000fe4000fffe0ff */
[----:B------:R-:W-:-:S02]  /*1490*/  ULEA UR11, UR14, UR11, 0x2 ;  /* 0x0000000b0e0b7291 */ /* 0x000fc4000f8e10ff */
[----:B------:R-:W-:Y:S02]  /*14a0*/  ULEA UR7, UR14, UR7, 0x2 ;  /* 0x000000070e077291 */ /* 0x000fe4000f8e10ff */
[----:B------:R-:W-:Y:S02]  /*14b0*/  ULEA UR4, UR14, UR4, 0x2 ;  /* 0x000000040e047291 */ /* 0x000fe4000f8e10ff */
[----:B------:R-:W-:Y:S01]  /*14c0*/  ULEA UR10, UR14, UR10, 0x2 ;  /* 0x0000000a0e0a7291 */ /* 0x000fe2000f8e10ff */
[CC--:B--2---:R-:W-:Y:S01]  /*14d0*/  FFMA R13, R27.reuse, R26.reuse, R16 ;  /* 0x0000001a1b0d7223 */ /* 0x0c4fe20000000010 */
[----:B------:R-:W-:Y:S01]  /*14e0*/  FFMA R22, R27, R26, R22 ;  /* 0x0000001a1b167223 */ /* 0x000fe20000000016 */
[----:B---3--:R-:W-:Y:S02]  /*14f0*/  FSEL R15, R24, R17, P1 ;  /* 0x00000011180f7208 */ /* 0x008fe40000800000 */
[----:B------:R-:W-:-:S03]  /*1500*/  FSEL R17, R17, R24, P2 ;  /* 0x0000001811117208 */ /* 0x000fc60001000000 */
[----:B------:R-:W-:Y:S02]  /*1510*/  FFMA R13, R14, R15, R13 ;  /* 0x0000000f0e0d7223 */ /* 0x000fe4000000000d */
[----:B------:R-:W-:Y:S02]  /*1520*/  FFMA R22, R21, R17, R22 ;  /* 0x0000001115167223 */ /* 0x000fe40000000016 */
[CC--:B-----5:R-:W-:Y:S02]  /*1530*/  FFMA R19, R12.reuse, R11.reuse, R13 ;  /* 0x0000000b0c137223 */ /* 0x0e0fe4000000000d */
[----:B------:R-:W-:Y:S01]  /*1540*/  FFMA R22, R12, R11, R22 ;  /* 0x0000000b0c167223 */ /* 0x000fe20000000016 */
[----:B------:R-:W-:Y:S06]  /*1550*/  BRA.U UP0, `(.L_x_3) ;  /* 0xfffffff500f87547 */ /* 0x000fec000b83ffff */
[----:B------:R-:W0:Y:S02]  /*1560*/  LDCU UR4, c[0x0][0x3cc] ;  /* 0x00007980ff0477ac */ /* 0x000e240008000800 */
[----:B0-----:R-:W-:-:S12]  /*1570*/  ULOP3.LUT UR4, UR4, 0x7ffffffc, URZ, 0xc0, !UPT ;  /* 0x7ffffffc04047892 */ /* 0x001fd8000f8ec0ff */
.L_x_2:
[----:B------:R-:W0:Y:S02]  /*1580*/  LDCU UR5, c[0x0][0x3cc] ;  /* 0x00007980ff0577ac */ /* 0x000e240008000800 */
[----:B0-----:R-:W-:-:S09]  /*1590*/  ULOP3.LUT UP0, UR6, UR5, 0x3, URZ, 0xc0, !UPT ;  /* 0x0000000305067892 */ /* 0x001fd2000f80c0ff */
[----:B------:R-:W-:Y:S05]  /*15a0*/  BRA.U !UP0, `(.L_x_4) ;  /* 0x0000000508e87547 */ /* 0x000fea000b800000 */
[----:B------:R-:W-:Y:S02]  /*15b0*/  UISETP.NE.AND UP0, UPT, UR6, 0x1, UPT ;  /* 0x000000010600788c */ /* 0x000fe4000bf05270 */
[----:B------:R-:W-:-:S04]  /*15c0*/  ULOP3.LUT UR5, UR5, 0x1, URZ, 0xc0, !UPT ;  /* 0x0000000105057892 */ /* 0x000fc8000f8ec0ff */
[----:B------:R-:W-:-:S03]  /*15d0*/  UISETP.NE.U32.AND UP1, UPT, UR5, 0x1, UPT ;  /* 0x000000010500788c */ /* 0x000fc6000bf25070 */
[----:B------:R-:W-:Y:S08]  /*15e0*/  BRA.U !UP0, `(.L_x_5) ;  /* 0x0000000508247547 */ /* 0x000ff0000b800000 */
[----:B------:R-:W0:Y:S01]  /*15f0*/  LDC.64 R12, c[0x0][0x388] ;  /* 0x0000e200ff0c7b82 */ /* 0x000e220000000a00 */
[----:B------:R-:W1:Y:S01]  /*1600*/  LDCU.128 UR16, c[0x0][0x390] ;  /* 0x00007200ff1077ac */ /* 0x000e620008000c00 */
[----:B------:R-:W-:Y:S01]  /*1610*/  IADD3 R16, P1, PT, R9, UR4, RZ ;  /* 0x0000000409107c10 */ /* 0x000fe2000ff3e0ff */
[----:B------:R-:W2:Y:S04]  /*1620*/  LDCU.128 UR20, c[0x0][0x3a0] ;  /* 0x00007400ff1477ac */ /* 0x000ea80008000c00 */
[----:B------:R-:W-:Y:S01]  /*1630*/  IMAD.X R17, RZ, RZ, RZ, P1 ;  /* 0x000000ffff117224 */ /* 0x000fe200008e06ff */
[----:B------:R-:W-:Y:S01]  /*1640*/  UIMAD UR5, UR4, UR14, URZ ;  /* 0x0000000e040572a4 */ /* 0x000fe2000f8e02ff */
[----:B------:R-:W-:-:S03]  /*1650*/  IMAD.SHL.U32 R15, R16, 0x4, RZ ;  /* 0x00000004100f7824 */ /* 0x000fc600078e00ff */
[----:B------:R-:W-:Y:S01]  /*1660*/  SHF.L.U64.HI R16, R16, 0x2, R17 ;  /* 0x0000000210107819 */ /* 0x000fe20000010211 */
[----:B------:R-:W-:Y:S02]  /*1670*/  USHF.R.S32.HI UR6, URZ, 0x1f, UR5 ;  /* 0x0000001fff067899 */ /* 0x000fe40008011405 */
[----:B------:R-:W-:-:S04]  /*1680*/  IADD3 R14, P2, PT, R6, UR5, RZ ;  /* 0x00000005060e7c10 */ /* 0x000fc8000ff5e0ff */
[----:B------:R-:W-:Y:S01]  /*1690*/  IADD3.X R11, PT, PT, R18, UR6, RZ, P2, !PT ;  /* 0x00000006120b7c10 */ /* 0x000fe200097fe4ff */
[C---:B------:R-:W-:Y:S01]  /*16a0*/  IMAD.SHL.U32 R20, R14.reuse, 0x4, RZ ;  /* 0x000000040e147824 */ /* 0x040fe200078e00ff */
[C---:B-1----:R-:W-:Y:S02]  /*16b0*/  IADD3 R10, P2, PT, R15.reuse, UR16, RZ ;  /* 0x000000100f0a7c10 */ /* 0x042fe4000ff5e0ff */
[----:B------:R-:W-:Y:S02]  /*16c0*/  SHF.L.U64.HI R14, R14, 0x2, R11 ;  /* 0x000000020e0e7819 */ /* 0x000fe4000001020b */
[----:B0-----:R-:W-:Y:S02]  /*16d0*/  IADD3 R12, P1, PT, R15, R12, RZ ;  /* 0x0000000c0f0c7210 */ /* 0x001fe40007f3e0ff */
[----:B------:R-:W-:Y:S02]  /*16e0*/  IADD3 R28, P3, PT, R20, UR18, RZ ;  /* 0x00000012141c7c10 */ /* 0x000fe4000ff7e0ff */
[C---:B------:R-:W-:Y:S01]  /*16f0*/  IADD3.X R11, PT, PT, R16.reuse, UR17, RZ, P2, !PT ;  /* 0x00000011100b7c10 */ /* 0x040fe200097fe4ff */
[----:B------:R-:W-:Y:S01]  /*1700*/  IMAD.X R13, R16, 0x1, R13, P1 ;  /* 0x00000001100d7824 */ /* 0x000fe200008e060d */
[----:B--2---:R-:W-:-:S02]  /*1710*/  IADD3 R20, P2, PT, R20, UR20, RZ ;  /* 0x0000001414147c10 */ /* 0x004fc4000ff5e0ff */
[C---:B------:R-:W-:Y:S01]  /*1720*/  IADD3.X R29, PT, PT, R14.reuse, UR19, RZ, P3, !PT ;  /* 0x000000130e1d7c10 */ /* 0x040fe20009ffe4ff */
[----:B------:R-:W2:Y:S01]  /*1730*/  LDG.E R25, desc[UR8][R10.64] ;  /* 0x000000080a197981 */ /* 0x000ea2000c1e1900 */
[----:B------:R-:W-:Y:S02]  /*1740*/  IADD3.X R21, PT, PT, R14, UR21, RZ, P2, !PT ;  /* 0x000000150e157c10 */ /* 0x000fe400097fe4ff */
[----:B------:R-:W0:Y:S01]  /*1750*/  LDC.64 R14, c[0x0][0x380] ;  /* 0x0000e000ff0e7b82 */ /* 0x000e220000000a00 */
[----:B------:R-:W3:Y:S04]  /*1760*/  LDG.E R26, desc[UR8][R12.64] ;  /* 0x000000080c1a7981 */ /* 0x000ee8000c1e1900 */
[----:B------:R-:W4:Y:S04]  /*1770*/  LDG.E R23, desc[UR8][R28.64] ;  /* 0x000000081c177981 */ /* 0x000f28000c1e1900 */
[----:B------:R1:W4:Y:S01]  /*1780*/  LDG.E R24, desc[UR8][R20.64] ;  /* 0x0000000814187981 */ /* 0x000322000c1e1900 */
[----:B------:R-:W-:Y:S01]  /*1790*/  IADD3 R17, P1, PT, R7, UR5, RZ ;  /* 0x0000000507117c10 */ /* 0x000fe2000ff3e0ff */
[----:B------:R-:W-:-:S02]  /*17a0*/  UIADD3 UR5, UPT, UPT, UR5, UR14, URZ ;  /* 0x0000000e05057290 */ /* 0x000fc4000fffe0ff */
[----:B------:R-:W5:Y:S01]  /*17b0*/  LDG.E R12, desc[UR8][R12.64+0x4] ;  /* 0x000004080c0c7981 */ /* 0x000f62000c1e1900 */
[----:B------:R-:W-:Y:S02]  /*17c0*/  LEA R16, P2, R17, UR22, 0x2 ;  /* 0x0000001611107c11 */ /* 0x000fe4000f8410ff */
[----:B-1----:R-:W-:Y:S02]  /*17d0*/  IADD3.X R20, PT, PT, R5, UR6, RZ, P1, !PT ;  /* 0x0000000605147c10 */ /* 0x002fe40008ffe4ff */
[----:B------:R-:W-:Y:S01]  /*17e0*/  IADD3 R27, P1, PT, R8, UR4, RZ ;  /* 0x00000004081b7c10 */ /* 0x000fe2000ff3e0ff */
[----:B------:R-:W-:Y:S01]  /*17f0*/  USHF.R.S32.HI UR6, URZ, 0x1f, UR5 ;  /* 0x0000001fff067899 */ /* 0x000fe20008011405 */
[----:B------:R-:W-:Y:S02]  /*1800*/  LEA.HI.X R17, R17, UR23, R20, 0x2, P2 ;  /* 0x0000001711117c11 */ /* 0x000fe400090f1414 */
[C---:B0-----:R-:W-:Y:S01]  /*1810*/  LEA R14, P2, R27.reuse, R14, 0x2 ;  /* 0x0000000e1b0e7211 */ /* 0x041fe200078410ff */
[----:B------:R-:W-:Y:S01]  /*1820*/  IMAD.X R20, RZ, RZ, RZ, P1 ;  /* 0x000000ffff147224 */ /* 0x000fe200008e06ff */
[----:B------:R-:W-:Y:S01]  /*1830*/  IADD3 R21, P1, PT, R6, UR5, RZ ;  /* 0x0000000506157c10 */ /* 0x000fe2000ff3e0ff */
[----:B------:R4:W5:Y:S03]  /*1840*/  LDG.E R16, desc[UR8][R16.64] ;  /* 0x0000000810107981 */ /* 0x000966000c1e1900 */
[----:B------:R-:W-:Y:S01]  /*1850*/  LEA.HI.X R15, R27, R15, R20, 0x2, P2 ;  /* 0x0000000f1b0f7211 */ /* 0x000fe200010f1414 */
[C---:B------:R-:W-:Y:S01]  /*1860*/  IMAD.SHL.U32 R20, R21.reuse, 0x4, RZ ;  /* 0x0000000415147824 */ /* 0x040fe200078e00ff */
[----:B------:R-:W-:Y:S01]  /*1870*/  IADD3.X R28, PT, PT, R18, UR6, RZ, P1, !PT ;  /* 0x00000006121c7c10 */ /* 0x000fe20008ffe4ff */
[----:B------:R0:W5:Y:S03]  /*1880*/  LDG.E R27, desc[UR8][R10.64+0x4] ;  /* 0x000004080a1b7981 */ /* 0x000166000c1e1900 */
[----:B------:R-:W-:-:S02]  /*1890*/  SHF.L.U64.HI R21, R21, 0x2, R28 ;  /* 0x0000000215157819 */ /* 0x000fc4000001021c */
[C---:B------:R-:W-:Y:S02]  /*18a0*/  IADD3 R28, P1, PT, R20.reuse, UR18, RZ ;  /* 0x00000012141c7c10 */ /* 0x040fe4000ff3e0ff */
[----:B------:R-:W-:Y:S02]  /*18b0*/  IADD3 R20, P2, PT, R20, UR20, RZ ;  /* 0x0000001414147c10 */ /* 0x000fe4000ff5e0ff */
[C---:B------:R-:W-:Y:S02]  /*18c0*/  IADD3.X R29, PT, PT, R21.reuse, UR19, RZ, P1, !PT ;  /* 0x00000013151d7c10 */ /* 0x040fe40008ffe4ff */
[----:B------:R-:W-:-:S03]  /*18d0*/  IADD3.X R21, PT, PT, R21, UR21, RZ, P2, !PT ;  /* 0x0000001515157c10 */ /* 0x000fc600097fe4ff */
[----:B------:R1:W5:Y:S04]  /*18e0*/  LDG.E R28, desc[UR8][R28.64] ;  /* 0x000000081c1c7981 */ /* 0x000368000c1e1900 */
[----:B------:R-:W5:Y:S01]  /*18f0*/  LDG.E R21, desc[UR8][R20.64] ;  /* 0x0000000814157981 */ /* 0x000f62000c1e1900 */
[----:B--2---:R-:W-:Y:S02]  /*1900*/  FSETP.GT.AND P2, PT, R25, RZ, PT ;  /* 0x000000ff1900720b */ /* 0x004fe40003f44000 */
[----:B---3--:R-:W-:-:S04]  /*1910*/  FSETP.GT.AND P1, PT, R26, RZ, PT ;  /* 0x000000ff1a00720b */ /* 0x008fc80003f24000 */
[----:B----4-:R-:W-:Y:S02]  /*1920*/  FSEL R17, R23, R24, P1 ;  /* 0x0000001817117208 */ /* 0x010fe40000800000 */
[----:B0-----:R-:W-:Y:S02]  /*1930*/  IADD3 R11, P1, PT, R7, UR5, RZ ;  /* 0x00000005070b7c10 */ /* 0x001fe4000ff3e0ff */
[----:B------:R-:W-:Y:S02]  /*1940*/  FSEL R13, R24, R23, P2 ;  /* 0x00000017180d7208 */ /* 0x000fe40001000000 */
[----:B------:R-:W-:Y:S01]  /*1950*/  LEA R10, P2, R11, UR22, 0x2 ;  /* 0x000000160b0a7c11 */ /* 0x000fe2000f8410ff */
[----:B------:R-:W2:Y:S01]  /*1960*/  LDG.E R23, desc[UR8][R14.64] ;  /* 0x000000080e177981 */ /* 0x000ea2000c1e1900 */
[----:B-1----:R-:W-:-:S03]  /*1970*/  IADD3.X R29, PT, PT, R5, UR6, RZ, P1, !PT ;  /* 0x00000006051d7c10 */ /* 0x002fc60008ffe4ff */
[----:B------:R-:W3:Y:S01]  /*1980*/  LDG.E R24, desc[UR8][R14.64+0x4] ;  /* 0x000004080e187981 */ /* 0x000ee2000c1e1900 */
[----:B------:R-:W-:-:S06]  /*1990*/  LEA.HI.X R11, R11, UR23, R29, 0x2, P2 ;  /* 0x000000170b0b7c11 */ /* 0x000fcc00090f141d */
[----:B------:R-:W3:Y:S01]  /*19a0*/  LDG.E R11, desc[UR8][R10.64] ;  /* 0x000000080a0b7981 */ /* 0x000ee2000c1e1900 */
[----:B-----5:R-:W-:Y:S01]  /*19b0*/  FSETP.GT.AND P1, PT, R12, RZ, PT ;  /* 0x000000ff0c00720b */ /* 0x020fe20003f24000 */
[----:B------:R-:W-:Y:S01]  /*19c0*/  FFMA R26, R26, R17, R19 ;  /* 0x000000111a1a7223 */ /* 0x000fe20000000013 */
[----:B------:R-:W-:Y:S01]  /*19d0*/  FFMA R22, R25, R13, R22 ;  /* 0x0000000d19167223 */ /* 0x000fe20000000016 */
[----:B------:R-:W-:Y:S01]  /*19e0*/  FSETP.GT.AND P2, PT, R27, RZ, PT ;  /* 0x000000ff1b00720b */ /* 0x000fe20003f44000 */
[----:B------:R-:W-:Y:S01]  /*19f0*/  UIADD3 UR4, UPT, UPT, UR4, 0x2, URZ ;  /* 0x0000000204047890 */ /* 0x000fe2000fffe0ff */
[----:B------:R-:W-:Y:S02]  /*1a00*/  FSEL R17, R28, R21, P1 ;  /* 0x000000151c117208 */ /* 0x000fe40000800000 */
[----:B------:R-:W-:Y:S01]  /*1a10*/  FSEL R21, R21, R28, P2 ;  /* 0x0000001c15157208 */ /* 0x000fe20001000000 */
[CC--:B--2---:R-:W-:Y:S01]  /*1a20*/  FFMA R13, R23.reuse, R16.reuse, R26 ;  /* 0x00000010170d7223 */ /* 0x0c4fe2000000001a */
[----:B------:R-:W-:-:S03]  /*1a30*/  FFMA R22, R23, R16, R22 ;  /* 0x0000001017167223 */ /* 0x000fc60000000016 */
[----:B------:R-:W-:Y:S01]  /*1a40*/  FFMA R13, R12, R17, R13 ;  /* 0x000000110c0d7223 */ /* 0x000fe2000000000d */
[----:B------:R-:W-:-:S03]  /*1a50*/  FFMA R22, R27, R21, R22 ;  /* 0x000000151b167223 */ /* 0x000fc60000000016 */
[CC--:B---3--:R-:W-:Y:S01]  /*1a60*/  FFMA R19, R24.reuse, R11.reuse, R13 ;  /* 0x0000000b18137223 */ /* 0x0c8fe2000000000d */
[----:B------:R-:W-:-:S07]  /*1a70*/  FFMA R22, R24, R11, R22 ;  /* 0x0000000b18167223 */ /* 0x000fce0000000016 */
.L_x_5:
[----:B------:R-:W-:Y:S05]  /*1a80*/  BRA.U UP1, `(.L_x_4) ;  /* 0x0000000101b07547 */ /* 0x000fea000b800000 */
[----:B------:R-:W0:Y:S01]  /*1a90*/  LDC.64 R10, c[0x0][0x388] ;  /* 0x0000e200ff0a7b82 */ /* 0x000e220000000a00 */
[----:B------:R-:W1:Y:S01]  /*1aa0*/  LDCU.128 UR16, c[0x0][0x390] ;  /* 0x00007200ff1077ac */ /* 0x000e620008000c00 */
[----:B------:R-:W-:Y:S01]  /*1ab0*/  IADD3 R21, P1, PT, R9, UR4, RZ ;  /* 0x0000000409157c10 */ /* 0x000fe2000ff3e0ff */
[----:B------:R-:W-:-:S04]  /*1ac0*/  UIMAD UR5, UR4, UR14, URZ ;  /* 0x0000000e040572a4 */ /* 0x000fc8000f8e02ff */
[----:B------:R-:W-:Y:S01]  /*1ad0*/  IMAD.X R20, RZ, RZ, RZ, P1 ;  /* 0x000000ffff147224 */ /* 0x000fe200008e06ff */
[----:B------:R-:W2:Y:S01]  /*1ae0*/  LDCU.128 UR20, c[0x0][0x3a0] ;  /* 0x00007400ff1477ac */ /* 0x000ea20008000c00 */
[----:B------:R-:W3:Y:S01]  /*1af0*/  LDC.64 R12, c[0x0][0x380] ;  /* 0x0000e000ff0c7b82 */ /* 0x000ee20000000a00 */
[----:B------:R-:W-:Y:S01]  /*1b00*/  IADD3 R9, P1, PT, R6, UR5, RZ ;  /* 0x0000000506097c10 */ /* 0x000fe2000ff3e0ff */
[----:B------:R-:W-:Y:S01]  /*1b10*/  USHF.R.S32.HI UR6, URZ, 0x1f, UR5 ;  /* 0x0000001fff067899 */ /* 0x000fe20008011405 */
[C---:B------:R-:W-:Y:S01]  /*1b20*/  SHF.L.U64.HI R20, R21.reuse, 0x2, R20 ;  /* 0x0000000215147819 */ /* 0x040fe20000010214 */
[----:B------:R-:W-:Y:S02]  /*1b30*/  IMAD.SHL.U32 R21, R21, 0x4, RZ ;  /* 0x0000000415157824 */ /* 0x000fe400078e00ff */
[----:B------:R-:W-:Y:S02]  /*1b40*/  IMAD.SHL.U32 R6, R9, 0x4, RZ ;  /* 0x0000000409067824 */ /* 0x000fe400078e00ff */
[----:B------:R-:W-:-:S02]  /*1b50*/  IADD3.X R18, PT, PT, R18, UR6, RZ, P1, !PT ;  /* 0x0000000612127c10 */ /* 0x000fc40008ffe4ff */
[----:B-1----:R-:W-:Y:S02]  /*1b60*/  IADD3 R16, P1, PT, R21, UR16, RZ ;  /* 0x0000001015107c10 */ /* 0x002fe4000ff3e0ff */
[----:B------:R-:W-:Y:S02]  /*1b70*/  SHF.L.U64.HI R9, R9, 0x2, R18 ;  /* 0x0000000209097819 */ /* 0x000fe40000010212 */
[----:B------:R-:W-:Y:S02]  /*1b80*/  IADD3 R14, P2, PT, R6, UR18, RZ ;  /* 0x00000012060e7c10 */ /* 0x000fe4000ff5e0ff */
[----:B------:R-:W-:Y:S02]  /*1b90*/  IADD3.X R17, PT, PT, R20, UR17, RZ, P1, !PT ;  /* 0x0000001114117c10 */ /* 0x000fe40008ffe4ff */
[----:B0-----:R-:W-:Y:S02]  /*1ba0*/  IADD3 R10, P1, PT, R21, R10, RZ ;  /* 0x0000000a150a7210 */ /* 0x001fe40007f3e0ff */
[----:B------:R-:W-:-:S02]  /*1bb0*/  IADD3.X R15, PT, PT, R9, UR19, RZ, P2, !PT ;  /* 0x00000013090f7c10 */ /* 0x000fc400097fe4ff */
[----:B--2---:R-:W-:Y:S01]  /*1bc0*/  IADD3 R6, P2, PT, R6, UR20, RZ ;  /* 0x0000001406067c10 */ /* 0x004fe2000ff5e0ff */
[----:B------:R-:W-:Y:S01]  /*1bd0*/  IMAD.X R11, R20, 0x1, R11, P1 ;  /* 0x00000001140b7824 */ /* 0x000fe200008e060b */
[----:B------:R-:W-:Y:S01]  /*1be0*/  IADD3 R18, P3, PT, R7, UR5, RZ ;  /* 0x0000000507127c10 */ /* 0x000fe2000ff7e0ff */
[----:B------:R-:W2:Y:S01]  /*1bf0*/  LDG.E R17, desc[UR8][R16.64] ;  /* 0x0000000810117981 */ /* 0x000ea2000c1e1900 */
[----:B------:R-:W-:Y:S02]  /*1c00*/  IADD3.X R7, PT, PT, R9, UR21, RZ, P2, !PT ;  /* 0x0000001509077c10 */ /* 0x000fe400097fe4ff */
[----:B------:R-:W-:Y:S01]  /*1c10*/  IADD3 R20, P1, PT, R8, UR4, RZ ;  /* 0x0000000408147c10 */ /* 0x000fe2000ff3e0ff */
[----:B------:R-:W4:Y:S01]  /*1c20*/  LDG.E R10, desc[UR8][R10.64] ;  /* 0x000000080a0a7981 */ /* 0x000f22000c1e1900 */
[----:B------:R-:W-:Y:S02]  /*1c30*/  LEA R8, P2, R18, UR22, 0x2 ;  /* 0x0000001612087c11 */ /* 0x000fe4000f8410ff */
[----:B------:R-:W-:Y:S01]  /*1c40*/  IADD3.X R5, PT, PT, R5, UR6, RZ, P3, !PT ;  /* 0x0000000605057c10 */ /* 0x000fe20009ffe4ff */
[----:B------:R-:W5:Y:S01]  /*1c50*/  LDG.E R14, desc[UR8][R14.64] ;  /* 0x000000080e0e7981 */ /* 0x000f62000c1e1900 */
[----:B------:R-:W-:Y:S01]  /*1c60*/  IMAD.X R21, RZ, RZ, RZ, P1 ;  /* 0x000000ffff157224 */ /* 0x000fe200008e06ff */
[----:B---3--:R-:W-:-:S02]  /*1c70*/  LEA R12, P1, R20, R12, 0x2 ;  /* 0x0000000c140c7211 */ /* 0x008fc400078210ff */
[----:B------:R-:W5:Y:S01]  /*1c80*/  LDG.E R7, desc[UR8][R6.64] ;  /* 0x0000000806077981 */ /* 0x000f62000c1e1900 */
[----:B------:R-:W-:Y:S02]  /*1c90*/  LEA.HI.X R9, R18, UR23, R5, 0x2, P2 ;  /* 0x0000001712097c11 */ /* 0x000fe400090f1405 */
[----:B------:R-:W-:-:S04]  /*1ca0*/  LEA.HI.X R13, R20, R13, R21, 0x2, P1 ;  /* 0x0000000d140d7211 */ /* 0x000fc800008f1415 */
[----:B------:R-:W3:Y:S04]  /*1cb0*/  LDG.E R9, desc[UR8][R8.64] ;  /* 0x0000000808097981 */ /* 0x000ee8000c1e1900 */
[----:B------:R-:W3:Y:S01]  /*1cc0*/  LDG.E R12, desc[UR8][R12.64] ;  /* 0x000000080c0c7981 */ /* 0x000ee2000c1e1900 */
[----:B--2---:R-:W-:Y:S02]  /*1cd0*/  FSETP.GT.AND P2, PT, R17, RZ, PT ;  /* 0x000000ff1100720b */ /* 0x004fe40003f44000 */
[----:B----4-:R-:W-:-:S04]  /*1ce0*/  FSETP.GT.AND P1, PT, R10, RZ, PT ;  /* 0x000000ff0a00720b */ /* 0x010fc80003f24000 */
[----:B-----5:R-:W-:Y:S02]  /*1cf0*/  FSEL R5, R14, R7, P1 ;  /* 0x000000070e057208 */ /* 0x020fe40000800000 */
[----:B------:R-:W-:-:S03]  /*1d00*/  FSEL R14, R7, R14, P2 ;  /* 0x0000000e070e7208 */ /* 0x000fc60001000000 */
[----:B------:R-:W-:Y:S02]  /*1d10*/  FFMA R5, R10, R5, R19 ;  /* 0x000000050a057223 */ /* 0x000fe40000000013 */
[----:B------:R-:W-:Y:S02]  /*1d20*/  FFMA R14, R17, R14, R22 ;  /* 0x0000000e110e7223 */ /* 0x000fe40000000016 */
[CC--:B---3--:R-:W-:Y:S02]  /*1d30*/  FFMA R19, R12.reuse, R9.reuse, R5 ;  /* 0x000000090c137223 */ /* 0x0c8fe40000000005 */
[----:B------:R-:W-:-:S07]  /*1d40*/  FFMA R22, R12, R9, R14 ;  /* 0x000000090c167223 */ /* 0x000fce000000000e */
.L_x_4:
[----:B------:R-:W0:Y:S01]  /*1d50*/  LDC R13, c[0x0][0x3d0] ;  /* 0x0000f400ff0d7b82 */ /* 0x000e220000000800 */
[----:B------:R-:W-:Y:S01]  /*1d60*/  VIADD R0, R0, UR12 ;  /* 0x0000000c00007c36 */ /* 0x000fe20008000000 */
[----:B------:R-:W1:Y:S01]  /*1d70*/  LDCU.64 UR4, c[0x0][0x3b8] ;  /* 0x00007700ff0477ac */ /* 0x000e620008000a00 */
[----:B------:R-:W-:Y:S01]  /*1d80*/  IMAD R3, R3, UR14, RZ ;  /* 0x0000000e03037c24 */ /* 0x000fe2000f8e02ff */
[----:B------:R-:W2:Y:S04]  /*1d90*/  LDCU.64 UR6, c[0x0][0x3c0] ;  /* 0x00007800ff0677ac */ /* 0x000ea80008000a00 */
[----:B------:R-:W3:Y:S01]  /*1da0*/  LDC R5, c[0x0][0x3c8] ;  /* 0x0000f200ff057b82 */ /* 0x000ee20000000800 */
[----:B0-----:R-:W-:-:S04]  /*1db0*/  SHF.R.S32.HI R6, RZ, 0x1f, R13 ;  /* 0x0000001fff067819 */ /* 0x001fc8000001140d */
[----:B------:R-:W-:-:S04]  /*1dc0*/  LEA.HI R6, R6, R13, RZ, 0x5 ;  /* 0x0000000d06067211 */ /* 0x000fc800078f28ff */
[----:B------:R-:W-:Y:S01]  /*1dd0*/  SHF.R.S32.HI R15, RZ, 0x5, R6 ;  /* 0x00000005ff0f7819 */ /* 0x000fe20000011406 */
[----:B---3--:R-:W0:Y:S01]  /*1de0*/  I2F.U32.RP R10, R5 ;  /* 0x00000005000a7306 */ /* 0x008e220000209000 */
[----:B------:R-:W3:Y:S01]  /*1df0*/  LDC R6, c[0x0][0x3c8] ;  /* 0x0000f200ff067b82 */ /* 0x000ee20000000800 */
[----:B------:R-:W-:Y:S02]  /*1e00*/  ISETP.NE.U32.AND P4, PT, R5, RZ, PT ;  /* 0x000000ff0500720c */ /* 0x000fe40003f85070 */
[----:B------:R-:W-:-:S04]  /*1e10*/  IMAD.MOV R9, RZ, RZ, -R15 ;  /* 0x000000ffff097224 */ /* 0x000fc800078e0a0f */
[----:B------:R-:W4:Y:S08]  /*1e20*/  I2F.U32.RP R8, R15 ;  /* 0x0000000f00087306 */ /* 0x000f300000209000 */
[----:B0-----:R-:W-:Y:S08]  /*1e30*/  MUFU.RCP R10, R10 ;  /* 0x0000000a000a7308 */ /* 0x001ff00000001000 */
[----:B----4-:R-:W0:Y:S01]  /*1e40*/  MUFU.RCP R8, R8 ;  /* 0x0000000800087308 */ /* 0x010e220000001000 */
[----:B---3--:R-:W-:-:S05]  /*1e50*/  IMAD R13, R13, R6, RZ ;  /* 0x000000060d0d7224 */ /* 0x008fca00078e02ff */
[----:B------:R-:W-:-:S04]  /*1e60*/  SHF.R.S32.HI R12, RZ, 0x1f, R13 ;  /* 0x0000001fff0c7819 */ /* 0x000fc8000001140d */
[----:B------:R-:W-:Y:S01]  /*1e70*/  LEA.HI R11, R12, R13, RZ, 0x5 ;  /* 0x0000000d0c0b7211 */ /* 0x000fe200078f28ff */
[----:B------:R-:W-:-:S03]  /*1e80*/  IMAD R13, R13, R2, RZ ;  /* 0x000000020d0d7224 */ /* 0x000fc600078e02ff */
[----:B------:R-:W-:Y:S01]  /*1e90*/  SHF.R.S32.HI R11, RZ, 0x5, R11 ;  /* 0x00000005ff0b7819 */ /* 0x000fe2000001140b */
[----:B0-----:R-:W-:-:S03]  /*1ea0*/  VIADD R6, R8, 0xffffffe ;  /* 0x0ffffffe08067836 */ /* 0x001fc60000000000 */
[----:B------:R-:W0:Y:S01]  /*1eb0*/  I2F.U32.RP R14, R11 ;  /* 0x0000000b000e7306 */ /* 0x000e220000209000 */
[----:B------:R-:W-:-:S07]  /*1ec0*/  IMAD.MOV R17, RZ, RZ, -R11 ;  /* 0x000000ffff117224 */ /* 0x000fce00078e0a0b */
[----:B------:R3:W4:Y:S08]  /*1ed0*/  F2I.FTZ.U32.TRUNC.NTZ R7, R6 ;  /* 0x0000000600077305 */ /* 0x000730000021f000 */
[----:B0-----:R-:W0:Y:S01]  /*1ee0*/  MUFU.RCP R14, R14 ;  /* 0x0000000e000e7308 */ /* 0x001e220000001000 */
[----:B---3--:R-:W-:Y:S02]  /*1ef0*/  IMAD.MOV.U32 R6, RZ, RZ, RZ ;  /* 0x000000ffff067224 */ /* 0x008fe400078e00ff */
[----:B----4-:R-:W-:-:S04]  /*1f00*/  IMAD R9, R9, R7, RZ ;  /* 0x0000000709097224 */ /* 0x010fc800078e02ff */
[----:B------:R-:W-:-:S04]  /*1f10*/  IMAD.HI.U32 R9, R7, R9, R6 ;  /* 0x0000000907097227 */ /* 0x000fc800078e0006 */
[----:B------:R-:W-:Y:S02]  /*1f20*/  VIADD R7, R10, 0xffffffe ;  /* 0x0ffffffe0a077836 */ /* 0x000fe40000000000 */
[----:B------:R-:W-:Y:S01]  /*1f30*/  IMAD.HI.U32 R12, R9, R0, RZ ;  /* 0x00000000090c7227 */ /* 0x000fe200078e00ff */
[----:B------:R-:W3:Y:S03]  /*1f40*/  S2R R10, SR_TID.X ;  /* 0x00000000000a7919 */ /* 0x000ee60000002100 */
[----:B------:R-:W-:Y:S01]  /*1f50*/  IMAD.MOV R6, RZ, RZ, -R12 ;  /* 0x000000ffff067224 */ /* 0x000fe200078e0a0c */
[----:B------:R-:W-:Y:S01]  /*1f60*/  F2I.FTZ.U32.TRUNC.NTZ R7, R7 ;  /* 0x0000000700077305 */ /* 0x000fe2000021f000 */
[----:B0-----:R-:W-:Y:S02]  /*1f70*/  VIADD R8, R14, 0xffffffe ;  /* 0x0ffffffe0e087836 */ /* 0x001fe40000000000 */
[----:B------:R-:W-:-:S05]  /*1f80*/  IMAD R6, R15, R6, R0 ;  /* 0x000000060f067224 */ /* 0x000fca00078e0200 */
[----:B------:R-:W-:Y:S01]  /*1f90*/  ISETP.GE.U32.AND P1, PT, R6, R15, PT ;  /* 0x0000000f0600720c */ /* 0x000fe20003f26070 */
[----:B------:R0:W4:Y:S02]  /*1fa0*/  F2I.FTZ.U32.TRUNC.NTZ R9, R8 ;  /* 0x0000000800097305 */ /* 0x000124000021f000 */
[----:B0-----:R-:W-:-:S10]  /*1fb0*/  IMAD.MOV.U32 R8, RZ, RZ, RZ ;  /* 0x000000ffff087224 */ /* 0x001fd400078e00ff */
[----:B------:R-:W-:Y:S02]  /*1fc0*/  @P1 IMAD.IADD R6, R6, 0x1, -R15 ;  /* 0x0000000106061824 */ /* 0x000fe400078e0a0f */
[----:B------:R-:W-:Y:S02]  /*1fd0*/  @P1 VIADD R12, R12, 0x1 ;  /* 0x000000010c0c1836 */ /* 0x000fe40000000000 */
[----:B----4-:R-:W-:Y:S01]  /*1fe0*/  IMAD R17, R17, R9, RZ ;  /* 0x0000000911117224 */ /* 0x010fe200078e02ff */
[-C--:B------:R-:W-:Y:S01]  /*1ff0*/  ISETP.GE.U32.AND P2, PT, R6, R15.reuse, PT ;  /* 0x0000000f0600720c */ /* 0x080fe20003f46070 */
[----:B------:R-:W-:Y:S01]  /*2000*/  IMAD.MOV R6, RZ, RZ, -R7 ;  /* 0x000000ffff067224 */ /* 0x000fe200078e0a07 */
[----:B------:R-:W-:Y:S01]  /*2010*/  LOP3.LUT R15, RZ, R15, RZ, 0x33, !PT ;  /* 0x0000000fff0f7212 */ /* 0x000fe200078e33ff */
[----:B------:R-:W-:-:S04]  /*2020*/  IMAD.HI.U32 R17, R9, R17, R8 ;  /* 0x0000001109117227 */ /* 0x000fc800078e0008 */
[----:B------:R-:W-:Y:S02]  /*2030*/  IMAD R9, R6, R5, RZ ;  /* 0x0000000506097224 */ /* 0x000fe400078e02ff */
[----:B------:R-:W-:-:S04]  /*2040*/  IMAD.MOV.U32 R6, RZ, RZ, RZ ;  /* 0x000000ffff067224 */ /* 0x000fc800078e00ff */
[----:B------:R-:W-:Y:S01]  /*2050*/  @P2 VIADD R12, R12, 0x1 ;  /* 0x000000010c0c2836 */ /* 0x000fe20000000000 */
[----:B---3--:R-:W-:Y:S01]  /*2060*/  IADD3 R13, P1, P2, R3, R13, R10 ;  /* 0x0000000d030d7210 */ /* 0x008fe20007a3e00a */
[----:B------:R-:W-:-:S03]  /*2070*/  IMAD.HI.U32 R7, R7, R9, R6 ;  /* 0x0000000907077227 */ /* 0x000fc600078e0006 */
[----:B------:R-:W-:Y:S01]  /*2080*/  SEL R12, R15, R12, !P0 ;  /* 0x0000000c0f0c7207 */ /* 0x000fe20004000000 */
[----:B------:R-:W-:Y:S01]  /*2090*/  IMAD.HI.U32 R6, R17, R0, RZ ;  /* 0x0000000011067227 */ /* 0x000fe200078e00ff */
[----:B------:R-:W-:-:S03]  /*20a0*/  IADD3 R4, P3, PT, R4, R13, RZ ;  /* 0x0000000d04047210 */ /* 0x000fc60007f7e0ff */
[----:B------:R-:W-:Y:S02]  /*20b0*/  IMAD.MOV R8, RZ, RZ, -R6 ;  /* 0x000000ffff087224 */ /* 0x000fe400078e0a06 */
[----:B------:R-:W-:-:S04]  /*20c0*/  IMAD.HI.U32 R7, R7, R12, RZ ;  /* 0x0000000c07077227 */ /* 0x000fc800078e00ff */
[----:B------:R-:W-:Y:S02]  /*20d0*/  IMAD R2, R11, R8, R0 ;  /* 0x000000080b027224 */ /* 0x000fe400078e0200 */
[----:B------:R-:W-:-:S03]  /*20e0*/  IMAD.MOV R7, RZ, RZ, -R7 ;  /* 0x000000ffff077224 */ /* 0x000fc600078e0a07 */
[----:B------:R-:W-:Y:S01]  /*20f0*/  ISETP.GE.U32.AND P0, PT, R2, R11, PT ;  /* 0x0000000b0200720c */ /* 0x000fe20003f06070 */
[----:B------:R-:W-:Y:S01]  /*2100*/  IMAD R3, R5, R7, R12 ;  /* 0x0000000705037224 */ /* 0x000fe200078e020c */
[----:B------:R-:W-:Y:S01]  /*2110*/  IADD3.X R7, PT, PT, RZ, RZ, RZ, P1, P2 ;  /* 0x000000ffff077210 */ /* 0x000fe20000fe44ff */
[----:B------:R-:W-:-:S03]  /*2120*/  IMAD.SHL.U32 R12, R4, 0x4, RZ ;  /* 0x00000004040c7824 */ /* 0x000fc600078e00ff */
[----:B------:R-:W-:Y:S01]  /*2130*/  ISETP.GE.U32.AND P2, PT, R3, R5, PT ;  /* 0x000000050300720c */ /* 0x000fe20003f46070 */
[----:B------:R-:W-:Y:S01]  /*2140*/  IMAD.X R7, RZ, RZ, R7, P3 ;  /* 0x000000ffff077224 */ /* 0x000fe200018e0607 */
[C---:B-1----:R-:W-:Y:S02]  /*2150*/  IADD3 R8, P1, PT, R12.reuse, UR4, RZ ;  /* 0x000000040c087c10 */ /* 0x042fe4000ff3e0ff */
[----:B--2---:R-:W-:Y:S02]  /*2160*/  IADD3 R12, P3, PT, R12, UR6, RZ ;  /* 0x000000060c0c7c10 */ /* 0x004fe4000ff7e0ff */
[----:B------:R-:W-:Y:S01]  /*2170*/  SHF.L.U64.HI R4, R4, 0x2, R7 ;  /* 0x0000000204047819 */ /* 0x000fe20000010207 */
[----:B------:R-:W-:Y:S02]  /*2180*/  @P0 IMAD.IADD R2, R2, 0x1, -R11 ;  /* 0x0000000102020824 */ /* 0x000fe400078e0a0b */
[----:B------:R-:W-:Y:S01]  /*2190*/  @P0 VIADD R6, R6, 0x1 ;  /* 0x0000000106060836 */ /* 0x000fe20000000000 */
[----:B------:R-:W-:-:S02]  /*21a0*/  IADD3.X R9, PT, PT, R4, UR5, RZ, P1, !PT ;  /* 0x0000000504097c10 */ /* 0x000fc40008ffe4ff */
[----:B------:R-:W-:Y:S01]  /*21b0*/  ISETP.GE.U32.AND P1, PT, R2, R11, PT ;  /* 0x0000000b0200720c */ /* 0x000fe20003f26070 */
[----:B------:R-:W-:Y:S01]  /*21c0*/  @P2 IMAD.IADD R3, R3, 0x1, -R5 ;  /* 0x0000000103032824 */ /* 0x000fe200078e0a05 */
[----:B------:R-:W-:Y:S01]  /*21d0*/  IADD3.X R13, PT, PT, R4, UR7, RZ, P3, !PT ;  /* 0x00000007040d7c10 */ /* 0x000fe20009ffe4ff */
[----:B------:R0:W-:Y:S01]  /*21e0*/  STG.E desc[UR8][R8.64], R19 ;  /* 0x0000001308007986 */ /* 0x0001e2000c101908 */
[----:B------:R-:W-:Y:S02]  /*21f0*/  ISETP.NE.U32.AND P3, PT, R11, RZ, PT ;  /* 0x000000ff0b00720c */ /* 0x000fe40003f65070 */
[----:B------:R-:W-:Y:S01]  /*2200*/  ISETP.GE.U32.AND P2, PT, R3, R5, PT ;  /* 0x000000050300720c */ /* 0x000fe20003f46070 */
[----:B------:R0:W-:Y:S06]  /*2210*/  STG.E desc[UR8][R12.64], R22 ;  /* 0x000000160c007986 */ /* 0x0001ec000c101908 */
[----:B------:R-:W-:-:S04]  /*2220*/  @P1 VIADD R6, R6, 0x1 ;  /* 0x0000000106061836 */ /* 0x000fc80000000000 */
[----:B------:R-:W-:Y:S02]  /*2230*/  @!P3 LOP3.LUT R6, RZ, R11, RZ, 0x33, !PT ;  /* 0x0000000bff06b212 */ /* 0x000fe400078e33ff */
[----:B------:R-:W-:Y:S01]  /*2240*/  @P2 IMAD.IADD R3, R3, 0x1, -R5 ;  /* 0x0000000103032824 */ /* 0x000fe200078e0a05 */
[-C--:B------:R-:W-:Y:S02]  /*2250*/  @!P4 LOP3.LUT R3, RZ, R5.reuse, RZ, 0x33, !PT ;  /* 0x00000005ff03c212 */ /* 0x080fe400078e33ff */
[----:B------:R-:W-:Y:S01]  /*2260*/  ISETP.GE.U32.AND P0, PT, R6, R5, PT ;  /* 0x000000050600720c */ /* 0x000fe20003f06070 */
[----:B------:R-:W-:-:S12]  /*2270*/  IMAD.MOV.U32 R2, RZ, RZ, R6 ;  /* 0x000000ffff027224 */ /* 0x000fd800078e0006 */
[----:B0-----:R-:W-:Y:S05]  /*2280*/  @!P0 BRA `(.L_x_6) ;  /* 0xffffffe400e48947 */ /* 0x001fea000383ffff */
[----:B------:R-:W-:Y:S05]  /*2290*/  EXIT ;  /* 0x000000000000794d */ /* 0x000fea0003800000 */
.L_x_7:
[----:B------:R-:W-:-:S00]  /*22a0*/  BRA `(.L_x_7) ;  /* 0xfffffffc00fc7947 */ /* 0x000fc0000383ffff */
[----:B------:R-:W-:-:S00]  /*22b0*/  NOP ;  /* 0x0000000000007918 */ /* 0x000fc00000000000 */
        /* <DEDUP_REMOVED lines=12> */
.L_x_74:


//--------------------- .text._Z20verify_dot_product_bPKfS0_S0_S0_S0_S0_S0_PfS1_ii --------------------------
	.section	.text._Z20verify_dot_product_bPKfS0_S0_S0_S0_S0_S0_PfS1_ii,"ax",@progbits
	.align	128
        .global         _Z20verify_dot_product_bPKfS0_S0_S0_S0_S0_S0_PfS1_ii
        .type           _Z20verify_dot_product_bPKfS0_S0_S0_S0_S0_S0_PfS1_ii,@function
        .size           _Z20verify_dot_product_bPKfS0_S0_S0_S0_S0_S0_PfS1_ii,(.L_x_75 - _Z20verify_dot_product_bPKfS0_S0_S0_S0_S0_S0_PfS1_ii)
        .other          _Z20verify_dot_product_bPKfS0_S0_S0_S0_S0_S0_PfS1_ii,@"STO_CUDA_ENTRY STV_DEFAULT"
_Z20verify_dot_product_bPKfS0_S0_S0_S0_S0_S0_PfS1_ii:
.text._Z20verify_dot_product_bPKfS0_S0_S0_S0_S0_S0_PfS1_ii:
[----:B------:R-:W0:Y:S08]  /*0000*/  LDC R1, c[0x0][0x37c] ;  /* 0x0000df00ff017b82 */ /* 0x000e300000000800 */
[----:B------:R-:W1:Y:S01]  /*0010*/  LDC R5, c[0x0][0x3c8] ;  /* 0x0000f200ff057b82 */ /* 0x000e620000000800 */
[----:B------:R-:W2:Y:S01]  /*0020*/  LDCU UR4, c[0x0][0x2f8] ;  /* 0x00005f00ff0477ac */ /* 0x000ea20008000800 */
[----:B0-----:R-:W-:Y:S01]  /*0030*/  VIADD R1, R1, 0xffffffb8 ;  /* 0xffffffb801017836 */ /* 0x001fe20000000000 */
[----:B------:R-:W0:Y:S05]  /*0040*/  LDCU UR5, c[0x0][0x2fc] ;  /* 0x00005f80ff0577ac */ /* 0x000e2a0008000800 */
[----:B------:R-:W3:Y:S01]  /*0050*/  S2UR UR6, SR_CTAID.X ;  /* 0x00000000000679c3 */ /* 0x000ee20000002500 */
[----:B-1----:R-:W1:Y:S01]  /*0060*/  I2F.U32.RP R0, R5 ;  /* 0x0000000500007306 */ /* 0x002e620000209000 */
[----:B------:R-:W-:-:S07]  /*0070*/  ISETP.NE.U32.AND P2, PT, R5, RZ, PT ;  /* 0x000000ff0500720c */ /* 0x000fce0003f45070 */
[----:B-1----:R-:W1:Y:S02]  /*0080*/  MUFU.RCP R0, R0 ;  /* 0x0000000000007308 */ /* 0x002e640000001000 */
[----:B-1----:R-:W-:-:S06]  /*0090*/  VIADD R2, R0, 0xffffffe ;  /* 0x0ffffffe00027836 */ /* 0x002fcc0000000000 */
[----:B------:R1:W4:Y:S02]  /*00a0*/  F2I.FTZ.U32.TRUNC.NTZ R3, R2 ;  /* 0x0000000200037305 */ /* 0x000324000021f000 */
[----:B-1----:R-:W-:Y:S02]  /*00b0*/  HFMA2 R2, -RZ, RZ, 0, 0 ;  /* 0x00000000ff027431 */ /* 0x002fe400000001ff */
[----:B----4-:R-:W-:-:S04]  /*00c0*/  IMAD.MOV R4, RZ, RZ, -R3 ;  /* 0x000000ffff047224 */ /* 0x010fc800078e0a03 */
[----:B------:R-:W-:-:S04]  /*00d0*/  IMAD R7, R4, R5, RZ ;  /* 0x0000000504077224 */ /* 0x000fc800078e02ff */
[----:B------:R-:W-:-:S06]  /*00e0*/  IMAD.HI.U32 R3, R3, R7, R2 ;  /* 0x0000000703037227 */ /* 0x000fcc00078e0002 */
[----:B---3--:R-:W-:-:S04]  /*00f0*/  IMAD.HI.U32 R17, R3, UR6, RZ ;  /* 0x0000000603117c27 */ /* 0x008fc8000f8e00ff */
[----:B------:R-:W-:-:S04]  /*0100*/  IMAD.MOV R4, RZ, RZ, -R17 ;  /* 0x000000ffff047224 */ /* 0x000fc800078e0a11 */
[----:B------:R-:W-:-:S05]  /*0110*/  IMAD R0, R5, R4, UR6 ;  /* 0x0000000605007e24 */ /* 0x000fca000f8e0204 */
[----:B------:R-:W-:-:S13]  /*0120*/  ISETP.GE.U32.AND P0, PT, R0, R5, PT ;  /* 0x000000050000720c */ /* 0x000fda0003f06070 */
[----:B------:R-:W-:Y:S02]  /*0130*/  @P0 IMAD.IADD R0, R0, 0x1, -R5 ;  /* 0x0000000100000824 */ /* 0x000fe400078e0a05 */
[----:B------:R-:W-:-:S03]  /*0140*/  @P0 VIADD R17, R17, 0x1 ;  /* 0x0000000111110836 */ /* 0x000fc60000000000 */
[----:B------:R-:W-:-:S13]  /*0150*/  ISETP.GE.U32.AND P1, PT, R0, R5, PT ;  /* 0x000000050000720c */ /* 0x000fda0003f26070 */
[----:B------:R-:W-:Y:S02]  /*0160*/  @P1 IADD3 R17, PT, PT, R17, 0x1, RZ ;  /* 0x0000000111111810 */ /* 0x000fe40007ffe0ff */
[-C--:B------:R-:W-:Y:S02]  /*0170*/  @!P2 LOP3.LUT R17, RZ, R5.reuse, RZ, 0x33, !PT ;  /* 0x00000005ff11a212 */ /* 0x080fe400078e33ff */
[----:B--2---:R-:W-:Y:S02]  /*0180*/  IADD3 R22, P1, PT, R1, UR4, RZ ;  /* 0x0000000401167c10 */ /* 0x004fe4000ff3e0ff */
[----:B------:R-:W-:-:S13]  /*0190*/  ISETP.GE.U32.AND P0, PT, R17, R5, PT ;  /* 0x000000051100720c */ /* 0x000fda0003f06070 */
[----:B0-----:R-:W-:Y:S05]  /*01a0*/  @P0 EXIT ;  /* 0x000000000000094d */ /* 0x001fea0003800000 */
[----:B------:R-:W0:Y:S01]  /*01b0*/  LDCU UR4, c[0x0][0x3cc] ;  /* 0x00007980ff0477ac */ /* 0x000e220008000800 */
[----:B------:R-:W1:Y:S01]  /*01c0*/  S2R R25, SR_TID.X ;  /* 0x0000000000197919 */ /* 0x000e620000002100 */
[----:B------:R-:W-:Y:S02]  /*01d0*/  IMAD.X R19, RZ, RZ, UR5, P1 ;  /* 0x00000005ff137e24 */ /* 0x000fe400088e06ff */
[----:B------:R-:W-:Y:S01]  /*01e0*/  IMAD.U32 R16, RZ, RZ, UR6 ;  /* 0x00000006ff107e24 */ /* 0x000fe2000f8e00ff */
[----:B------:R-:W2:Y:S01]  /*01f0*/  LDCU UR54, c[0x0][0x370] ;  /* 0x00006e00ff3677ac */ /* 0x000ea20008000800 */
[----:B------:R-:W3:Y:S01]  /*0200*/  LDCU.64 UR36, c[0x0][0x358] ;  /* 0x00006b00ff2477ac */ /* 0x000ee20008000a00 */
[----:B------:R-:W4:Y:S01]  /*0210*/  LDCU UR55, c[0x0][0x3cc] ;  /* 0x00007980ff3777ac */ /* 0x000f220008000800 */
[----:B------:R-:W1:Y:S01]  /*0220*/  LDCU UR56, c[0x0][0x3c8] ;  /* 0x00007900ff3877ac */ /* 0x000e620008000800 */
[----:B0-----:R-:W-:Y:S01]  /*0230*/  UISETP.GT.AND UP0, UPT, UR4, 0x1f, UPT ;  /* 0x0000001f0400788c */ /* 0x001fe2000bf04270 */
[----:B------:R-:W0:Y:S01]  /*0240*/  LDCU.64 UR38, c[0x0][0x3c0] ;  /* 0x00007800ff2677ac */ /* 0x000e220008000a00 */
[----:B------:R-:W0:Y:S01]  /*0250*/  LDCU.64 UR52, c[0x0][0x3b8] ;  /* 0x00007700ff3477ac */ /* 0x000e220008000a00 */
[----:B------:R-:W0:Y:S01]  /*0260*/  LDCU.128 UR48, c[0x0][0x380] ;  /* 0x00007000ff3077ac */ /* 0x000e220008000c00 */
[----:B------:R-:W0:Y:S01]  /*0270*/  LDCU.128 UR44, c[0x0][0x390] ;  /* 0x00007200ff2c77ac */ /* 0x000e220008000c00 */
[----:B------:R-:W0:Y:S04]  /*0280*/  LDCU.128 UR40, c[0x0][0x3a0] ;  /* 0x00007400ff2877ac */ /* 0x000e280008000c00 */
[----:B--234-:R-:W-:Y:S05]  /*0290*/  BRA.U UP0, `(.L_x_8) ;  /* 0x00000005009c7547 */ /* 0x01cfea000b800000 */
[----:B------:R-:W-:Y:S01]  /*02a0*/  BSSY B7, `(.L_x_9) ;  /* 0x0000065000077945 */ /* 0x000fe20003800000 */
.L_x_15:
[----:B------:R-:W2:Y:S01]  /*02b0*/  LDC R0, c[0x0][0x3cc] ;  /* 0x0000f300ff007b82 */ /* 0x000ea20000000800 */
[----:B------:R-:W-:Y:S01]  /*02c0*/  MOV R2, 0x18 ;  /* 0x0000001800027802 */ /* 0x000fe20000000f00 */
[----:B------:R-:W3:Y:S01]  /*02d0*/  LDCU.64 UR4, c[0x4][URZ] ;  /* 0x01000000ff0477ac */ /* 0x000ee20008000a00 */
[----:B------:R-:W-:Y:S02]  /*02e0*/  IMAD.MOV.U32 R6, RZ, RZ, R22 ;  /* 0x000000ffff067224 */ /* 0x000fe400078e0016 */
[----:B------:R-:W-:-:S03]  /*02f0*/  IMAD.MOV.U32 R7, RZ, RZ, R19 ;  /* 0x000000ffff077224 */ /* 0x000fc600078e0013 */
[----:B------:R4:W0:Y:S01]  /*0300*/  LDC.64 R8, c[0x4][R2] ;  /* 0x0100000002087b82 */ /* 0x0008220000000a00 */
[----:B---3--:R-:W-:Y:S01]  /*0310*/  IMAD.U32 R4, RZ, RZ, UR4 ;  /* 0x00000004ff047e24 */ /* 0x008fe2000f8e00ff */
[----:B------:R-:W-:Y:S01]  /*0320*/  MOV R5, UR5 ;  /* 0x0000000500057c02 */ /* 0x000fe20008000f00 */
[----:B--2---:R4:W-:Y:S06]  /*0330*/  STL [R1], R0 ;  /* 0x0000000001007387 */ /* 0x0049ec0000100800 */
[----:B------:R-:W-:-:S07]  /*0340*/  LEPC R20, `(.L_x_10) ;  /* 0x000000001014794e */ /* 0x000fce0000000000 */
[----:B01--4-:R-:W-:Y:S05]  /*0350*/  CALL.ABS.NOINC R8 ;  /* 0x0000000008007343 */ /* 0x013fea0003c00000 */
.L_x_10:
[----:B------:R-:W-:-:S03]  /*0360*/  UMOV UR4, 0xffffffff ;  /* 0xffffffff00047882 */ /* 0x000fc60000000000 */
[----:B------:R-:W-:Y:S05]  /*0370*/  BRA.DIV UR4, `(.L_x_11) ;  /* 0x0000002604e07947 */ /* 0x000fea000b800000 */
[----:B------:R-:W-:Y:S02]  /*0380*/  HFMA2 R3, -RZ, RZ, 0, 0 ;  /* 0x00000000ff037431 */ /* 0x000fe400000001ff */
[----:B------:R-:W-:-:S04]  /*0390*/  IMAD.MOV.U32 R0, RZ, RZ, RZ ;  /* 0x000000ffff007224 */ /* 0x000fc800078e00ff */
[----:B------:R-:W-:Y:S01]  /*03a0*/  FADD R0, RZ, R0 ;  /* 0x00000000ff007221 */ /* 0x000fe20000000000 */
[----:B------:R-:W-:-:S04]  /*03b0*/  FADD R3, RZ, R3 ;  /* 0x00000003ff037221 */ /* 0x000fc80000000000 */
[----:B------:R-:W0:Y:S04]  /*03c0*/  SHFL.DOWN PT, R5, R0, 0x8, 0x1f ;  /* 0x09001f0000057f89 */ /* 0x000e2800000e0000 */
[----:B------:R-:W1:Y:S01]  /*03d0*/  SHFL.DOWN PT, R4, R3, 0x8, 0x1f ;  /* 0x09001f0003047f89 */ /* 0x000e6200000e0000 */
[----:B0-----:R-:W-:Y:S01]  /*03e0*/  FADD R5, R0, R5 ;  /* 0x0000000500057221 */ /* 0x001fe20000000000 */
[----:B-1----:R-:W-:-:S04]  /*03f0*/  FADD R4, R3, R4 ;  /* 0x0000000403047221 */ /* 0x002fc80000000000 */
        /* <DEDUP_REMOVED lines=9> */
[----:B------:R1:W2:Y:S02]  /*0490*/  SHFL.DOWN PT, R14, R8, 0x1, 0x1f ;  /* 0x08201f00080e7f89 */ /* 0x0002a400000e0000 */
[----:B01----:R-:W-:-:S07]  /*04a0*/  FADD R18, R9, R18 ;  /* 0x0000001209127221 */ /* 0x003fce0000000000 */
.L_x_45:
[----:B------:R-:W-:Y:S01]  /*04b0*/  ISETP.NE.AND P0, PT, R25, RZ, PT ;  /* 0x000000ff1900720c */ /* 0x000fe20003f05270 */
[----:B------:R-:W-:Y:S01]  /*04c0*/  BSSY.RECONVERGENT B6, `(.L_x_12) ;  /* 0x000002d000067945 */ /* 0x000fe20003800200 */
[----:B--2---:R-:W-:-:S11]  /*04d0*/  FADD R23, R8, R14 ;  /* 0x0000000e08177221 */ /* 0x004fd60000000000 */
[----:B------:R-:W-:Y:S05]  /*04e0*/  @P0 BRA `(.L_x_13) ;  /* 0x0000000000a80947 */ /* 0x000fea0003800000 */
[----:B------:R-:W0:Y:S01]  /*04f0*/  I2F.U32.RP R6, UR56 ;  /* 0x0000003800067d06 */ /* 0x000e220008209000 */
[----:B------:R-:W-:Y:S01]  /*0500*/  ISETP.NE.U32.AND P1, PT, RZ, UR56, PT ;  /* 0x00000038ff007c0c */ /* 0x000fe2000bf25070 */
[----:B------:R1:W-:Y:S01]  /*0510*/  STL.64 [R1], R16 ;  /* 0x0000001001007387 */ /* 0x0003e20000100a00 */
[----:B------:R-:W2:Y:S01]  /*0520*/  LDCU.64 UR4, c[0x4][0x10] ;  /* 0x01000200ff0477ac */ /* 0x000ea20008000a00 */
[----:B------:R-:W-:-:S04]  /*0530*/  IMAD.MOV.U32 R7, RZ, RZ, R19 ;  /* 0x000000ffff077224 */ /* 0x000fc800078e0013 */
[----:B------:R-:W3:Y:S08]  /*0540*/  F2F.F64.F32 R8, R18 ;  /* 0x0000001200087310 */ /* 0x000ef00000201800 */
[----:B0-----:R-:W0:Y:S01]  /*0550*/  MUFU.RCP R6, R6 ;  /* 0x0000000600067308 */ /* 0x001e220000001000 */
[----:B---3--:R1:W-:Y:S07]  /*0560*/  STL.64 [R1+0x10], R8 ;  /* 0x0000100801007387 */ /* 0x0083ee0000100a00 */
[----:B------:R-:W3:Y:S01]  /*0570*/  F2F.F64.F32 R10, R23 ;  /* 0x00000017000a7310 */ /* 0x000ee20000201800 */
[----:B0-----:R-:W-:-:S02]  /*0580*/  VIADD R4, R6, 0xffffffe ;  /* 0x0ffffffe06047836 */ /* 0x001fc40000000000 */
[----:B------:R-:W-:-:S05]  /*0590*/  IMAD.MOV.U32 R6, RZ, RZ, R22 ;  /* 0x000000ffff067224 */ /* 0x000fca00078e0016 */
[----:B------:R0:W4:Y:S01]  /*05a0*/  F2I.FTZ.U32.TRUNC.NTZ R5, R4 ;  /* 0x0000000400057305 */ /* 0x000122000021f000 */
[----:B---3--:R1:W-:Y:S01]  /*05b0*/  STL.64 [R1+0x18], R10 ;  /* 0x0000180a01007387 */ /* 0x0083e20000100a00 */
[----:B0-----:R-:W-:Y:S02]  /*05c0*/  IMAD.MOV.U32 R4, RZ, RZ, RZ ;  /* 0x000000ffff047224 */ /* 0x001fe400078e00ff */
[----:B----4-:R-:W-:-:S04]  /*05d0*/  IMAD.MOV R3, RZ, RZ, -R5 ;  /* 0x000000ffff037224 */ /* 0x010fc800078e0a05 */
[----:B------:R-:W-:-:S04]  /*05e0*/  IMAD R3, R3, UR56, RZ ;  /* 0x0000003803037c24 */ /* 0x000fc8000f8e02ff */
[----:B------:R-:W-:Y:S01]  /*05f0*/  IMAD.HI.U32 R3, R5, R3, R4 ;  /* 0x0000000305037227 */ /* 0x000fe200078e0004 */
[----:B--2---:R-:W-:-:S03]  /*0600*/  MOV R5, UR5 ;  /* 0x0000000500057c02 */ /* 0x004fc60008000f00 */
[----:B------:R-:W-:Y:S02]  /*0610*/  IMAD.U32 R4, RZ, RZ, UR4 ;  /* 0x00000004ff047e24 */ /* 0x000fe4000f8e00ff */
[----:B------:R-:W-:-:S05]  /*0620*/  IMAD.HI.U32 R0, R3, R16, RZ ;  /* 0x0000001003007227 */ /* 0x000fca00078e00ff */
[----:B------:R-:W-:-:S05]  /*0630*/  IADD3 R3, PT, PT, -R0, RZ, RZ ;  /* 0x000000ff00037210 */ /* 0x000fca0007ffe1ff */
[----:B------:R-:W-:Y:S02]  /*0640*/  IMAD R24, R3, UR56, R16 ;  /* 0x0000003803187c24 */ /* 0x000fe4000f8e0210 */
[----:B------:R-:W0:Y:S03]  /*0650*/  LDC.64 R2, c[0x4][R2] ;  /* 0x0100000002027b82 */ /* 0x000e260000000a00 */
[----:B------:R-:W-:-:S13]  /*0660*/  ISETP.GE.U32.AND P0, PT, R24, UR56, PT ;  /* 0x0000003818007c0c */ /* 0x000fda000bf06070 */
[----:B------:R-:W-:-:S05]  /*0670*/  @P0 VIADD R24, R24, -UR56 ;  /* 0x8000003818180c36 */ /* 0x000fca0008000000 */
[----:B------:R-:W-:-:S13]  /*0680*/  ISETP.GE.U32.AND P0, PT, R24, UR56, PT ;  /* 0x0000003818007c0c */ /* 0x000fda000bf06070 */
[----:B------:R-:W-:Y:S01]  /*0690*/  @P0 VIADD R24, R24, -UR56 ;  /* 0x8000003818180c36 */ /* 0x000fe20008000000 */
[----:B------:R-:W-:-:S05]  /*06a0*/  @!P1 LOP3.LUT R24, RZ, UR56, RZ, 0x33, !PT ;  /* 0x00000038ff189c12 */ /* 0x000fca000f8e33ff */
[----:B------:R1:W-:Y:S02]  /*06b0*/  STL [R1+0x8], R24 ;  /* 0x0000081801007387 */ /* 0x0003e40000100800 */
[----:B------:R-:W-:-:S07]  /*06c0*/  LEPC R20, `(.L_x_14) ;  /* 0x000000001014794e */ /* 0x000fce0000000000 */
[----:B01----:R-:W-:Y:S05]  /*06d0*/  CALL.ABS.NOINC R2 ;  /* 0x0000000002007343 */ /* 0x003fea0003c00000 */
.L_x_14:
[----:B------:R-:W-:-:S05]  /*06e0*/  IMAD R17, R17, UR56, RZ ;  /* 0x0000003811117c24 */ /* 0x000fca000f8e02ff */
[----:B------:R-:W-:-:S04]  /*06f0*/  IADD3 R0, P0, PT, R17, R24, RZ ;  /* 0x0000001811007210 */ /* 0x000fc80007f1e0ff */
[----:B------:R-:W-:Y:S01]  /*0700*/  SHF.L.U32 R4, R0, 0x2, RZ ;  /* 0x0000000200047819 */ /* 0x000fe200000006ff */
[----:B------:R-:W-:-:S03]  /*0710*/  IMAD.X R3, RZ, RZ, RZ, P0 ;  /* 0x000000ffff037224 */ /* 0x000fc600000e06ff */
[----:B------:R-:W-:Y:S02]  /*0720*/  IADD3 R2, P0, PT, R4, UR52, RZ ;  /* 0x0000003404027c10 */ /* 0x000fe4000ff1e0ff */
[----:B------:R-:W-:Y:S02]  /*0730*/  SHF.L.U64.HI R0, R0, 0x2, R3 ;  /* 0x0000000200007819 */ /* 0x000fe40000010203 */
[----:B------:R-:W-:Y:S02]  /*0740*/  IADD3 R4, P1, PT, R4, UR38, RZ ;  /* 0x0000002604047c10 */ /* 0x000fe4000ff3e0ff */
[C---:B------:R-:W-:Y:S02]  /*0750*/  IADD3.X R3, PT, PT, R0.reuse, UR53, RZ, P0, !PT ;  /* 0x0000003500037c10 */ /* 0x040fe400087fe4ff */
[----:B------:R-:W-:-:S03]  /*0760*/  IADD3.X R5, PT, PT, R0, UR39, RZ, P1, !PT ;  /* 0x0000002700057c10 */ /* 0x000fc60008ffe4ff */
[----:B------:R0:W-:Y:S04]  /*0770*/  STG.E desc[UR36][R2.64], R18 ;  /* 0x0000001202007986 */ /* 0x0001e8000c101924 */
[----:B------:R0:W-:Y:S02]  /*0780*/  STG.E desc[UR36][R4.64], R23 ;  /* 0x0000001704007986 */ /* 0x0001e4000c101924 */
.L_x_13:
[----:B------:R-:W-:Y:S05]  /*0790*/  BSYNC.RECONVERGENT B6 ;  /* 0x0000000000067941 */ /* 0x000fea0003800200 */
.L_x_12:
[----:B------:R-:W1:Y:S01]  /*07a0*/  I2F.U32.RP R0, UR56 ;  /* 0x0000003800007d06 */ /* 0x000e620008209000 */
[----:B------:R-:W-:Y:S02]  /*07b0*/  IADD3 R16, PT, PT, R16, UR54, RZ ;  /* 0x0000003610107c10 */ /* 0x000fe4000fffe0ff */
[----:B------:R-:W-:-:S05]  /*07c0*/  ISETP.NE.U32.AND P2, PT, RZ, UR56, PT ;  /* 0x00000038ff007c0c */ /* 0x000fca000bf45070 */
[----:B-1----:R-:W0:Y:S02]  /*07d0*/  MUFU.RCP R0, R0 ;  /* 0x0000000000007308 */ /* 0x002e240000001000 */
[----:B0-----:R-:W-:-:S06]  /*07e0*/  VIADD R2, R0, 0xffffffe ;  /* 0x0ffffffe00027836 */ /* 0x001fcc0000000000 */
[----:B------:R0:W1:Y:S02]  /*07f0*/  F2I.FTZ.U32.TRUNC.NTZ R3, R2 ;  /* 0x0000000200037305 */ /* 0x000064000021f000 */
[----:B0-----:R-:W-:Y:S02]  /*0800*/  IMAD.MOV.U32 R2, RZ, RZ, RZ ;  /* 0x000000ffff027224 */ /* 0x001fe400078e00ff */
[----:B-1----:R-:W-:-:S04]  /*0810*/  IMAD.MOV R5, RZ, RZ, -R3 ;  /* 0x000000ffff057224 */ /* 0x002fc800078e0a03 */
[----:B------:R-:W-:-:S04]  /*0820*/  IMAD R5, R5, UR56, RZ ;  /* 0x0000003805057c24 */ /* 0x000fc8000f8e02ff */
[----:B------:R-:W-:-:S06]  /*0830*/  IMAD.HI.U32 R5, R3, R5, R2 ;  /* 0x0000000503057227 */ /* 0x000fcc00078e0002 */
[----:B------:R-:W-:-:S04]  /*0840*/  IMAD.HI.U32 R17, R5, R16, RZ ;  /* 0x0000001005117227 */ /* 0x000fc800078e00ff */
[----:B------:R-:W-:-:S04]  /*0850*/  IMAD.MOV R3, RZ, RZ, -R17 ;  /* 0x000000ffff037224 */ /* 0x000fc800078e0a11 */
[----:B------:R-:W-:-:S05]  /*0860*/  IMAD R0, R3, UR56, R16 ;  /* 0x0000003803007c24 */ /* 0x000fca000f8e0210 */
[----:B------:R-:W-:-:S13]  /*0870*/  ISETP.GE.U32.AND P0, PT, R0, UR56, PT ;  /* 0x0000003800007c0c */ /* 0x000fda000bf06070 */
[----:B------:R-:W-:Y:S02]  /*0880*/  @P0 VIADD R0, R0, -UR56 ;  /* 0x8000003800000c36 */ /* 0x000fe40008000000 */
[----:B------:R-:W-:-:S03]  /*0890*/  @P0 VIADD R17, R17, 0x1 ;  /* 0x0000000111110836 */ /* 0x000fc60000000000 */
[----:B------:R-:W-:-:S13]  /*08a0*/  ISETP.GE.U32.AND P1, PT, R0, UR56, PT ;  /* 0x0000003800007c0c */ /* 0x000fda000bf26070 */
[----:B------:R-:W-:Y:S02]  /*08b0*/  @P1 IADD3 R17, PT, PT, R17, 0x1, RZ ;  /* 0x0000000111111810 */ /* 0x000fe40007ffe0ff */
[----:B------:R-:W-:-:S04]  /*08c0*/  @!P2 LOP3.LUT R17, RZ, UR56, RZ, 0x33, !PT ;  /* 0x00000038ff11ac12 */ /* 0x000fc8000f8e33ff */
[----:B------:R-:W-:-:S13]  /*08d0*/  ISETP.GE.U32.AND P0, PT, R17, UR56, PT ;  /* 0x0000003811007c0c */ /* 0x000fda000bf06070 */
[----:B------:R-:W-:Y:S05]  /*08e0*/  @!P0 BRA `(.L_x_15) ;  /* 0xfffffff800708947 */ /* 0x000fea000383ffff */
[----:B------:R-:W-:Y:S05]  /*08f0*/  BSYNC B7 ;  /* 0x0000000000077941 */ /* 0x000fea0003800000 */
.L_x_9:
[----:B------:R-:W-:Y:S05]  /*0900*/  EXIT ;  /* 0x000000000000794d */ /* 0x000fea0003800000 */
.L_x_8:
[----:B------:R-:W-:Y:S01]  /*0910*/  BSSY B7, `(.L_x_16) ;  /* 0x000021d000077945 */ /* 0x000fe20003800000 */
.L_x_33:
[----:B------:R-:W2:Y:S01]  /*0920*/  LDC.64 R8, c[0x0][0x3c8] ;  /* 0x0000f200ff087b82 */ /* 0x000ea20000000a00 */
[----:B------:R-:W3:Y:S01]  /*0930*/  LDCU.64 UR4, c[0x4][URZ] ;  /* 0x01000000ff0477ac */ /* 0x000ee20008000a00 */
[----:B------:R-:W-:Y:S02]  /*0940*/  IMAD.MOV.U32 R6, RZ, RZ, R22 ;  /* 0x000000ffff067224 */ /* 0x000fe400078e0016 */
[----:B------:R-:W-:-:S04]  /*0950*/  IMAD.MOV.U32 R7, RZ, RZ, R19 ;  /* 0x000000ffff077224 */ /* 0x000fc800078e0013 */
[----:B------:R-:W4:Y:S01]  /*0960*/  LDC R23, c[0x0][0x3cc] ;  /* 0x0000f300ff177b82 */ /* 0x000f220000000800 */
[----:B--2---:R-:W2:Y:S01]  /*0970*/  I2F.U32.RP R4, R8 ;  /* 0x0000000800047306 */ /* 0x004ea20000209000 */
[----:B------:R0:W-:Y:S01]  /*0980*/  STL [R1], R9 ;  /* 0x0000000901007387 */ /* 0x0001e20000100800 */
[----:B------:R-:W-:Y:S02]  /*0990*/  ISETP.NE.U32.AND P1, PT, R8, RZ, PT ;  /* 0x000000ff0800720c */ /* 0x000fe40003f25070 */
[----:B----4-:R-:W-:-:S04]  /*09a0*/  LEA.HI R23, R23, 0xffffffff, RZ, 0x1b ;  /* 0xffffffff17177811 */ /* 0x010fc800078fd8ff */
[----:B--2---:R-:W2:Y:S02]  /*09b0*/  MUFU.RCP R4, R4 ;  /* 0x0000000400047308 */ /* 0x004ea40000001000 */
[----:B--2---:R-:W-:Y:S02]  /*09c0*/  VIADD R2, R4, 0xffffffe ;  /* 0x0ffffffe04027836 */ /* 0x004fe40000000000 */
[----:B---3--:R-:W-:-:S04]  /*09d0*/  IMAD.U32 R4, RZ, RZ, UR4 ;  /* 0x00000004ff047e24 */ /* 0x008fc8000f8e00ff */
[----:B------:R2:W3:Y:S02]  /*09e0*/  F2I.FTZ.U32.TRUNC.NTZ R3, R2 ;  /* 0x0000000200037305 */ /* 0x0004e4000021f000 */
[----:B--2---:R-:W-:Y:S02]  /*09f0*/  IMAD.MOV.U32 R2, RZ, RZ, RZ ;  /* 0x000000ffff027224 */ /* 0x004fe400078e00ff */
[----:B---3--:R-:W-:-:S04]  /*0a00*/  IMAD.MOV R5, RZ, RZ, -R3 ;  /* 0x000000ffff057224 */ /* 0x008fc800078e0a03 */
[----:B------:R-:W-:-:S04]  /*0a10*/  IMAD R5, R5, R8, RZ ;  /* 0x0000000805057224 */ /* 0x000fc800078e02ff */
[----:B------:R-:W-:-:S06]  /*0a20*/  IMAD.HI.U32 R5, R3, R5, R2 ;  /* 0x0000000503057227 */ /* 0x000fcc00078e0002 */
[----:B------:R-:W-:Y:S01]  /*0a30*/  IMAD.HI.U32 R0, R5, R16, RZ ;  /* 0x0000001005007227 */ /* 0x000fe200078e00ff */
[----:B------:R-:W-:-:S04]  /*0a40*/  MOV R5, UR5 ;  /* 0x0000000500057c02 */ /* 0x000fc80008000f00 */
[----:B------:R-:W-:Y:S02]  /*0a50*/  IADD3 R3, PT, PT, -R0, RZ, RZ ;  /* 0x000000ff00037210 */ /* 0x000fe40007ffe1ff */
[----:B------:R-:W-:-:S03]  /*0a60*/  MOV R0, 0x18 ;  /* 0x0000001800007802 */ /* 0x000fc60000000f00 */
[----:B------:R-:W-:Y:S02]  /*0a70*/  IMAD R18, R8, R3, R16 ;  /* 0x0000000308127224 */ /* 0x000fe400078e0210 */
[----:B------:R2:W3:Y:S03]  /*0a80*/  LDC.64 R2, c[0x4][R0] ;  /* 0x0100000000027b82 */ /* 0x0004e60000000a00 */
[----:B------:R-:W-:-:S13]  /*0a90*/  ISETP.GE.U32.AND P0, PT, R18, R8, PT ;  /* 0x000000081200720c */ /* 0x000fda0003f06070 */
[----:B------:R-:W-:-:S05]  /*0aa0*/  @P0 IMAD.IADD R18, R18, 0x1, -R8 ;  /* 0x0000000112120824 */ /* 0x000fca00078e0a08 */
[----:B------:R-:W-:-:S13]  /*0ab0*/  ISETP.GE.U32.AND P0, PT, R18, R8, PT ;  /* 0x000000081200720c */ /* 0x000fda0003f06070 */
[----:B------:R-:W-:Y:S01]  /*0ac0*/  @P0 IMAD.IADD R18, R18, 0x1, -R8 ;  /* 0x0000000112120824 */ /* 0x000fe200078e0a08 */
[----:B------:R-:W-:Y:S02]  /*0ad0*/  ISETP.GE.U32.AND P0, PT, R23, 0x3, PT ;  /* 0x000000031700780c */ /* 0x000fe40003f06070 */
[----:B------:R-:W-:Y:S02]  /*0ae0*/  @!P1 LOP3.LUT R18, RZ, R8, RZ, 0x33, !PT ;  /* 0x00000008ff129212 */ /* 0x000fe400078e33ff */
[----:B0-2---:R-:W-:-:S09]  /*0af0*/  P2R R0, PR, RZ, 0x1 ;  /* 0x00000001ff007803 */ /* 0x005fd20000000000 */
[----:B------:R-:W-:-:S07]  /*0b00*/  LEPC R20, `(.L_x_17) ;  /* 0x000000001014794e */ /* 0x000fce0000000000 */
[----:B-1-3--:R-:W-:Y:S05]  /*0b10*/  CALL.ABS.NOINC R2 ;  /* 0x0000000002007343 */ /* 0x00afea0003c00000 */
.L_x_17:
[----:B------:R-:W0:Y:S01]  /*0b20*/  S2R R37, SR_TID.X ;  /* 0x0000000000257919 */ /* 0x000e220000002100 */
[----:B------:R-:W1:Y:S01]  /*0b30*/  LDCU UR4, c[0x0][0x3cc] ;  /* 0x00007980ff0477ac */ /* 0x000e620008000800 */
[----:B------:R-:W-:Y:S01]  /*0b40*/  ISETP.GE.U32.AND P6, PT, R23, 0x3, PT ;  /* 0x000000031700780c */ /* 0x000fe20003fc6070 */
[----:B------:R-:W-:Y:S02]  /*0b50*/  IMAD.MOV.U32 R50, RZ, RZ, RZ ;  /* 0x000000ffff327224 */ /* 0x000fe400078e00ff */
[----:B------:R-:W-:Y:S02]  /*0b60*/  IMAD.MOV.U32 R48, RZ, RZ, RZ ;  /* 0x000000ffff307224 */ /* 0x000fe400078e00ff */
[----:B-1----:R-:W-:Y:S02]  /*0b70*/  IMAD R0, R17, UR4, RZ ;  /* 0x0000000411007c24 */ /* 0x002fe4000f8e02ff */
[----:B------:R-:W-:-:S03]  /*0b80*/  IMAD R2, R18, UR4, RZ ;  /* 0x0000000412027c24 */ /* 0x000fc6000f8e02ff */
[-C--:B0-----:R-:W-:Y:S02]  /*0b90*/  IADD3 R39, P0, PT, R0, R37.reuse, RZ ;  /* 0x0000002500277210 */ /* 0x081fe40007f1e0ff */
[----:B------:R-:W-:Y:S01]  /*0ba0*/  IADD3 R37, P1, PT, R2, R37, RZ ;  /* 0x0000002502257210 */ /* 0x000fe20007f3e0ff */
[----:B------:R-:W-:Y:S02]  /*0bb0*/  HFMA2 R2, -RZ, RZ, 0, 0 ;  /* 0x00000000ff027431 */ /* 0x000fe400000001ff */
[----:B------:R-:W-:Y:S02]  /*0bc0*/  IMAD.X R36, RZ, RZ, RZ, P0 ;  /* 0x000000ffff247224 */ /* 0x000fe400000e06ff */
[----:B------:R-:W-:Y:S01]  /*0bd0*/  IMAD.X R35, RZ, RZ, RZ, P1 ;  /* 0x000000ffff237224 */ /* 0x000fe200008e06ff */
[----:B------:R-:W-:Y:S07]  /*0be0*/  @!P6 BRA `(.L_x_18) ;  /* 0x0000000c0038e947 */ /* 0x000fee0003800000 */
[----:B------:R-:W-:Y:S01]  /*0bf0*/  USHF.R.U32.HI UR4, URZ, 0x5, UR4 ;  /* 0x00000005ff047899 */ /* 0x000fe20008011604 */
[----:B------:R-:W-:Y:S01]  /*0c00*/  BSSY.RECONVERGENT B6, `(.L_x_18) ;  /* 0x00000cc000067945 */ /* 0x000fe20003800200 */
[----:B------:R-:W-:Y:S01]  /*0c10*/  MOV R50, RZ ;  /* 0x000000ff00327202 */ /* 0x000fe20000000f00 */
[----:B------:R-:W-:Y:S01]  /*0c20*/  IMAD.MOV.U32 R34, RZ, RZ, RZ ;  /* 0x000000ffff227224 */ /* 0x000fe200078e00ff */
[----:B------:R-:W-:-:S04]  /*0c30*/  ULOP3.LUT UR4, UR4, 0x3fffffc, URZ, 0xc0, !UPT ;  /* 0x03fffffc04047892 */ /* 0x000fc8000f8ec0ff */
[----:B------:R-:W-:-:S06]  /*0c40*/  UIADD3 UR4, UPT, UPT, -UR4, URZ, URZ ;  /* 0x000000ff04047290 */ /* 0x000fcc000fffe1ff */
[----:B------:R-:W-:-:S07]  /*0c50*/  IMAD.U32 R33, RZ, RZ, UR4 ;  /* 0x00000004ff217e24 */ /* 0x000fce000f8e00ff */
.L_x_23:
[C---:B------:R-:W-:Y:S01]  /*0c60*/  IADD3 R0, P1, PT, R34.reuse, R37, RZ ;  /* 0x0000002522007210 */ /* 0x040fe20007f3e0ff */
[----:B------:R-:W0:Y:S01]  /*0c70*/  LDCU.64 UR6, c[0x4][0x8] ;  /* 0x01000100ff0677ac */ /* 0x000e220008000a00 */
[----:B------:R-:W-:Y:S02]  /*0c80*/  IADD3 R2, P0, PT, R34, R39, RZ ;  /* 0x0000002722027210 */ /* 0x000fe40007f1e0ff */
[----:B------:R-:W-:Y:S01]  /*0c90*/  SHF.L.U32 R24, R0, 0x2, RZ ;  /* 0x0000000200187819 */ /* 0x000fe200000006ff */
[----:B------:R-:W-:Y:S02]  /*0ca0*/  IMAD.X R3, RZ, RZ, R35, P1 ;  /* 0x000000ffff037224 */ /* 0x000fe400008e0623 */
[----:B------:R-:W-:Y:S01]  /*0cb0*/  IMAD.X R5, RZ, RZ, R36, P0 ;  /* 0x000000ffff057224 */ /* 0x000fe200000e0624 */
[----:B------:R-:W-:Y:S01]  /*0cc0*/  IADD3 R30, P0, PT, R24, UR40, RZ ;  /* 0x00000028181e7c10 */ /* 0x000fe2000ff1e0ff */
[----:B------:R-:W-:Y:S01]  /*0cd0*/  IMAD.SHL.U32 R28, R2, 0x4, RZ ;  /* 0x00000004021c7824 */ /* 0x000fe200078e00ff */
[----:B------:R-:W-:-:S02]  /*0ce0*/  SHF.L.U64.HI R0, R0, 0x2, R3 ;  /* 0x0000000200007819 */ /* 0x000fc40000010203 */
[----:B------:R-:W-:Y:S02]  /*0cf0*/  IADD3 R26, P3, PT, R24, UR46, RZ ;  /* 0x0000002e181a7c10 */ /* 0x000fe4000ff7e0ff */
[----:B------:R-:W-:Y:S02]  /*0d00*/  IADD3.X R31, PT, PT, R0, UR41, RZ, P0, !PT ;  /* 0x00000029001f7c10 */ /* 0x000fe400087fe4ff */
[----:B------:R-:W-:Y:S02]  /*0d10*/  SHF.L.U64.HI R2, R2, 0x2, R5 ;  /* 0x0000000202027819 */ /* 0x000fe40000010205 */
[----:B------:R-:W-:Y:S01]  /*0d20*/  IADD3 R56, P0, PT, R28, UR48, RZ ;  /* 0x000000301c387c10 */ /* 0x000fe2000ff1e0ff */
[----:B------:R-:W2:Y:S01]  /*0d30*/  LDG.E R23, desc[UR36][R30.64] ;  /* 0x000000241e177981 */ /* 0x000ea2000c1e1900 */
[----:B------:R-:W-:Y:S02]  /*0d40*/  IADD3 R24, P4, PT, R24, UR42, RZ ;  /* 0x0000002a18187c10 */ /* 0x000fe4000ff9e0ff */
[----:B------:R-:W-:-:S02]  /*0d50*/  IADD3.X R57, PT, PT, R2, UR49, RZ, P0, !PT ;  /* 0x0000003102397c10 */ /* 0x000fc400087fe4ff */
[----:B------:R-:W-:Y:S02]  /*0d60*/  IADD3.X R25, PT, PT, R0, UR43, RZ, P4, !PT ;  /* 0x0000002b00197c10 */ /* 0x000fe4000a7fe4ff */
[C---:B------:R-:W-:Y:S01]  /*0d70*/  IADD3 R54, P1, PT, R28.reuse, UR50, RZ ;  /* 0x000000321c367c10 */ /* 0x040fe2000ff3e0ff */
[----:B------:R-:W3:Y:S01]  /*0d80*/  LDG.E R32, desc[UR36][R56.64] ;  /* 0x0000002438207981 */ /* 0x000ee2000c1e1900 */
[----:B------:R-:W-:-:S03]  /*0d90*/  IADD3 R28, P2, PT, R28, UR44, RZ ;  /* 0x0000002c1c1c7c10 */ /* 0x000fc6000ff5e0ff */
[----:B------:R-:W4:Y:S01]  /*0da0*/  LDG.E R46, desc[UR36][R24.64] ;  /* 0x00000024182e7981 */ /* 0x000f22000c1e1900 */
[C---:B------:R-:W-:Y:S02]  /*0db0*/  IADD3.X R55, PT, PT, R2.reuse, UR51, RZ, P1, !PT ;  /* 0x0000003302377c10 */ /* 0x040fe40008ffe4ff */
[----:B------:R-:W-:Y:S02]  /*0dc0*/  IADD3.X R29, PT, PT, R2, UR45, RZ, P2, !PT ;  /* 0x0000002d021d7c10 */ /* 0x000fe400097fe4ff */
[----:B------:R-:W-:Y:S01]  /*0dd0*/  IADD3.X R27, PT, PT, R0, UR47, RZ, P3, !PT ;  /* 0x0000002f001b7c10 */ /* 0x000fe20009ffe4ff */
[----:B------:R-:W5:Y:S04]  /*0de0*/  LDG.E R47, desc[UR36][R54.64] ;  /* 0x00000024362f7981 */ /* 0x000f68000c1e1900 */
[----:B------:R-:W5:Y:S04]  /*0df0*/  LDG.E R49, desc[UR36][R28.64] ;  /* 0x000000241c317981 */ /* 0x000f68000c1e1900 */
[----:B------:R-:W5:Y:S01]  /*0e00*/  LDG.E R44, desc[UR36][R26.64] ;  /* 0x000000241a2c7981 */ /* 0x000f62000c1e1900 */
[----:B------:R-:W-:-:S03]  /*0e10*/  MOV R0, 0x18 ;  /* 0x0000001800007802 */ /* 0x000fc60000000f00 */
[----:B------:R-:W-:Y:S04]  /*0e20*/  STL.64 [R1], R16 ;  /* 0x0000001001007387 */ /* 0x000fe80000100a00 */
[----:B------:R-:W-:Y:S01]  /*0e30*/  STL [R1+0x8], R18 ;  /* 0x0000081201007387 */ /* 0x000fe20000100800 */
[----:B------:R-:W-:-:S04]  /*0e40*/  USHF.R.U32.HI UR4, URZ, 0x5, UR55 ;  /* 0x00000005ff047899 */ /* 0x000fc80008011637 */
[----:B------:R-:W-:Y:S01]  /*0e50*/  ULOP3.LUT UR4, UR4, 0x3fffffc, URZ, 0xc0, !UPT ;  /* 0x03fffffc04047892 */ /* 0x000fe2000f8ec0ff */
[----:B--2---:R-:W1:Y:S08]  /*0e60*/  F2F.F64.F32 R8, R23 ;  /* 0x0000001700087310 */ /* 0x004e700000201800 */
[----:B---3--:R-:W2:Y:S08]  /*0e70*/  F2F.F64.F32 R12, R32 ;  /* 0x00000020000c7310 */ /* 0x008eb00000201800 */
[----:B----4-:R-:W3:Y:S01]  /*0e80*/  F2F.F64.F32 R10, R46 ;  /* 0x0000002e000a7310 */ /* 0x010ee20000201800 */
[----:B-1----:R-:W-:Y:S04]  /*0e90*/  STL.64 [R1+0x30], R8 ;  /* 0x0000300801007387 */ /* 0x002fe80000100a00 */
[----:B------:R1:W-:Y:S04]  /*0ea0*/  STL.64 [R1+0x40], R8 ;  /* 0x0000400801007387 */ /* 0x0003e80000100a00 */
[----:B--2---:R-:W-:Y:S01]  /*0eb0*/  STL.64 [R1+0x10], R12 ;  /* 0x0000100c01007387 */ /* 0x004fe20000100a00 */
[----:B-----5:R-:W2:Y:S03]  /*0ec0*/  F2F.F64.F32 R4, R47 ;  /* 0x0000002f00047310 */ /* 0x020ea60000201800 */
[----:B---3--:R-:W-:Y:S01]  /*0ed0*/  STL.64 [R1+0x38], R10 ;  /* 0x0000380a01007387 */ /* 0x008fe20000100a00 */
[----:B-1----:R1:W3:Y:S04]  /*0ee0*/  LDC.64 R8, c[0x4][R0] ;  /* 0x0100000000087b82 */ /* 0x0022e80000000a00 */
[----:B------:R-:W4:Y:S08]  /*0ef0*/  F2F.F64.F32 R6, R49 ;  /* 0x0000003100067310 */ /* 0x000f300000201800 */
[----:B------:R-:W5:Y:S01]  /*0f00*/  F2F.F64.F32 R2, R44 ;  /* 0x0000002c00027310 */ /* 0x000f620000201800 */
[----:B--2---:R0:W-:Y:S04]  /*0f10*/  STL.64 [R1+0x18], R4 ;  /* 0x0000180401007387 */ /* 0x0041e80000100a00 */
[----:B----4-:R2:W-:Y:S01]  /*0f20*/  STL.64 [R1+0x20], R6 ;  /* 0x0000200601007387 */ /* 0x0105e20000100a00 */
[----:B0-----:R-:W-:Y:S01]  /*0f30*/  IMAD.U32 R4, RZ, RZ, UR6 ;  /* 0x00000006ff047e24 */ /* 0x001fe2000f8e00ff */
[----:B------:R-:W-:-:S02]  /*0f40*/  MOV R5, UR7 ;  /* 0x0000000700057c02 */ /* 0x000fc40008000f00 */
[----:B-----5:R0:W-:Y:S01]  /*0f50*/  STL.64 [R1+0x28], R2 ;  /* 0x0000280201007387 */ /* 0x0201e20000100a00 */
[----:B--2---:R-:W-:Y:S02]  /*0f60*/  IMAD.MOV.U32 R6, RZ, RZ, R22 ;  /* 0x000000ffff067224 */ /* 0x004fe400078e0016 */
[----:B------:R-:W-:Y:S02]  /*0f70*/  IMAD.MOV.U32 R7, RZ, RZ, R19 ;  /* 0x000000ffff077224 */ /* 0x000fe400078e0013 */
[----:B01----:R-:W-:-:S07]  /*0f80*/  IMAD.U32 R2, RZ, RZ, UR4 ;  /* 0x00000004ff027e24 */ /* 0x003fce000f8e00ff */
[----:B------:R-:W-:-:S07]  /*0f90*/  LEPC R20, `(.L_x_19) ;  /* 0x000000001014794e */ /* 0x000fce0000000000 */
[----:B---3--:R-:W-:Y:S05]  /*0fa0*/  CALL.ABS.NOINC R8 ;  /* 0x0000000008007343 */ /* 0x008fea0003c00000 */
.L_x_19:
[----:B------:R-:W2:Y:S04]  /*0fb0*/  LDG.E R42, desc[UR36][R28.64+0x80] ;  /* 0x000080241c2a7981 */ /* 0x000ea8000c1e1900 */
[----:B------:R-:W3:Y:S04]  /*0fc0*/  LDG.E R38, desc[UR36][R30.64+0x80] ;  /* 0x000080241e267981 */ /* 0x000ee8000c1e1900 */
[----:B------:R-:W4:Y:S04]  /*0fd0*/  LDG.E R40, desc[UR36][R56.64+0x80] ;  /* 0x0000802438287981 */ /* 0x000f28000c1e1900 */
[----:B------:R-:W5:Y:S04]  /*0fe0*/  LDG.E R41, desc[UR36][R54.64+0x80] ;  /* 0x0000802436297981 */ /* 0x000f68000c1e1900 */
[----:B------:R-:W5:Y:S04]  /*0ff0*/  LDG.E R43, desc[UR36][R26.64+0x80] ;  /* 0x000080241a2b7981 */ /* 0x000f68000c1e1900 */
[----:B------:R-:W5:Y:S01]  /*1000*/  LDG.E R45, desc[UR36][R24.64+0x80] ;  /* 0x00008024182d7981 */ /* 0x000f62000c1e1900 */
[----:B------:R-:W-:Y:S01]  /*1010*/  FSETP.GT.AND P0, PT, R47, RZ, PT ;  /* 0x000000ff2f00720b */ /* 0x000fe20003f04000 */
[----:B------:R-:W0:Y:S02]  /*1020*/  LDCU.64 UR4, c[0x4][0x8] ;  /* 0x01000100ff0477ac */ /* 0x000e240008000a00 */
[----:B------:R-:W-:Y:S01]  /*1030*/  STL.64 [R1], R16 ;  /* 0x0000001001007387 */ /* 0x000fe20000100a00 */
[----:B------:R-:W-:-:S03]  /*1040*/  FSETP.GT.AND P1, PT, R49, RZ, PT ;  /* 0x000000ff3100720b */ /* 0x000fc60003f24000 */
[----:B------:R-:W-:Y:S01]  /*1050*/  STL [R1+0x8], R18 ;  /* 0x0000081201007387 */ /* 0x000fe20000100800 */
[----:B------:R-:W-:Y:S02]  /*1060*/  FSETP.GT.AND P2, PT, R32, RZ, PT ;  /* 0x000000ff2000720b */ /* 0x000fe40003f44000 */
[----:B------:R-:W-:Y:S02]  /*1070*/  FSEL R0, R44, R23, P0 ;  /* 0x000000172c007208 */ /* 0x000fe40000000000 */
[----:B------:R-:W-:-:S03]  /*1080*/  FSEL R44, R23, R44, P1 ;  /* 0x0000002c172c7208 */ /* 0x000fc60000800000 */
[----:B------:R-:W-:Y:S01]  /*1090*/  FFMA R3, R47, R0, R48 ;  /* 0x000000002f037223 */ /* 0x000fe20000000030 */
[----:B--2---:R-:W1:Y:S08]  /*10a0*/  F2F.F64.F32 R8, R42 ;  /* 0x0000002a00087310 */ /* 0x004e700000201800 */
[----:B---3--:R-:W2:Y:S08]  /*10b0*/  F2F.F64.F32 R14, R38 ;  /* 0x00000026000e7310 */ /* 0x008eb00000201800 */
[----:B----4-:R-:W3:Y:S01]  /*10c0*/  F2F.F64.F32 R12, R40 ;  /* 0x00000028000c7310 */ /* 0x010ee20000201800 */
[----:B-1----:R1:W-:Y:S07]  /*10d0*/  STL.64 [R1+0x20], R8 ;  /* 0x0000200801007387 */ /* 0x0023ee0000100a00 */
[----:B-----5:R-:W4:Y:S01]  /*10e0*/  F2F.F64.F32 R10, R41 ;  /* 0x00000029000a7310 */ /* 0x020f220000201800 */
[----:B-1----:R-:W-:-:S07]  /*10f0*/  MOV R8, 0x18 ;  /* 0x0000001800087802 */ /* 0x002fce0000000f00 */
[----:B------:R-:W1:Y:S01]  /*1100*/  F2F.F64.F32 R6, R43 ;  /* 0x0000002b00067310 */ /* 0x000e620000201800 */
[----:B--2---:R-:W-:Y:S01]  /*1110*/  STL.64 [R1+0x30], R14 ;  /* 0x0000300e01007387 */ /* 0x004fe20000100a00 */
[----:B------:R-:W2:Y:S03]  /*1120*/  LDC.64 R8, c[0x4][R8] ;  /* 0x0100000008087b82 */ /* 0x000ea60000000a00 */
[----:B------:R-:W-:Y:S04]  /*1130*/  STL.64 [R1+0x40], R14 ;  /* 0x0000400e01007387 */ /* 0x000fe80000100a00 */
[----:B---3--:R-:W-:Y:S01]  /*1140*/  STL.64 [R1+0x10], R12 ;  /* 0x0000100c01007387 */ /* 0x008fe20000100a00 */
[----:B------:R-:W3:Y:S03]  /*1150*/  F2F.F64.F32 R4, R45 ;  /* 0x0000002d00047310 */ /* 0x000ee60000201800 */
[----:B----4-:R4:W-:Y:S04]  /*1160*/  STL.64 [R1+0x18], R10 ;  /* 0x0000180a01007387 */ /* 0x0109e80000100a00 */
[----:B-1----:R1:W-:Y:S01]  /*1170*/  STL.64 [R1+0x28], R6 ;  /* 0x0000280601007387 */ /* 0x0023e20000100a00 */
[----:B----4-:R-:W-:-:S02]  /*1180*/  FSEL R10, R46, R23, P2 ;  /* 0x000000172e0a7208 */ /* 0x010fc40001000000 */
[----:B------:R-:W-:Y:S01]  /*1190*/  FSEL R23, R23, R46, P2 ;  /* 0x0000002e17177208 */ /* 0x000fe20001000000 */
[----:B-1----:R-:W-:Y:S02]  /*11a0*/  FFMA R7, R49, R44, R50 ;  /* 0x0000002c31077223 */ /* 0x002fe40000000032 */
[C---:B------:R-:W-:Y:S02]  /*11b0*/  FFMA R10, R32.reuse, R10, R3 ;  /* 0x0000000a200a7223 */ /* 0x040fe40000000003 */
[C---:B------:R-:W-:Y:S01]  /*11c0*/  FFMA R0, R32.reuse, R23, R7 ;  /* 0x0000001720007223 */ /* 0x040fe20000000007 */
[----:B---3--:R0:W-:Y:S01]  /*11d0*/  STL.64 [R1+0x38], R4 ;  /* 0x0000380401007387 */ /* 0x0081e20000100a00 */
[----:B------:R-:W-:Y:S02]  /*11e0*/  IMAD.MOV.U32 R6, RZ, RZ, R22 ;  /* 0x000000ffff067224 */ /* 0x000fe400078e0016 */
[C---:B------:R-:W-:Y:S01]  /*11f0*/  FFMA R23, -R32.reuse, R49, R0 ;  /* 0x0000003120177223 */ /* 0x040fe20000000100 */
[----:B------:R-:W-:Y:S01]  /*1200*/  FFMA R32, -R32, R47, R10 ;  /* 0x0000002f20207223 */ /* 0x000fe2000000010a */
[----:B------:R-:W-:Y:S01]  /*1210*/  IMAD.MOV.U32 R7, RZ, RZ, R19 ;  /* 0x000000ffff077224 */ /* 0x000fe200078e0013 */
[----:B0-----:R-:W-:Y:S01]  /*1220*/  MOV R4, UR4 ;  /* 0x0000000400047c02 */ /* 0x001fe20008000f00 */
[----:B------:R-:W-:-:S07]  /*1230*/  IMAD.U32 R5, RZ, RZ, UR5 ;  /* 0x00000005ff057e24 */ /* 0x000fce000f8e00ff */
[----:B------:R-:W-:-:S07]  /*1240*/  LEPC R20, `(.L_x_20) ;  /* 0x000000001014794e */ /* 0x000fce0000000000 */
[----:B--2---:R-:W-:Y:S05]  /*1250*/  CALL.ABS.NOINC R8 ;  /* 0x0000000008007343 */ /* 0x004fea0003c00000 */
.L_x_20:
[----:B------:R-:W2:Y:S04]  /*1260*/  LDG.E R49, desc[UR36][R28.64+0x100] ;  /* 0x000100241c317981 */ /* 0x000ea8000c1e1900 */
[----:B------:R-:W3:Y:S04]  /*1270*/  LDG.E R44, desc[UR36][R30.64+0x100] ;  /* 0x000100241e2c7981 */ /* 0x000ee8000c1e1900 */
[----:B------:R-:W4:Y:S04]  /*1280*/  LDG.E R46, desc[UR36][R56.64+0x100] ;  /* 0x00010024382e7981 */ /* 0x000f28000c1e1900 */
[----:B------:R-:W5:Y:S04]  /*1290*/  LDG.E R47, desc[UR36][R54.64+0x100] ;  /* 0x00010024362f7981 */ /* 0x000f68000c1e1900 */
[----:B------:R-:W5:Y:S04]  /*12a0*/  LDG.E R51, desc[UR36][R26.64+0x100] ;  /* 0x000100241a337981 */ /* 0x000f68000c1e1900 */
[----:B------:R-:W5:Y:S01]  /*12b0*/  LDG.E R53, desc[UR36][R24.64+0x100] ;  /* 0x0001002418357981 */ /* 0x000f62000c1e1900 */
[----:B------:R-:W-:Y:S01]  /*12c0*/  FSETP.GT.AND P1, PT, R42, RZ, PT ;  /* 0x000000ff2a00720b */ /* 0x000fe20003f24000 */
[----:B------:R-:W0:Y:S03]  /*12d0*/  LDCU.64 UR4, c[0x4][0x8] ;  /* 0x01000100ff0477ac */ /* 0x000e260008000a00 */
[----:B------:R-:W-:-:S05]  /*12e0*/  FSEL R0, R38, R43, P1 ;  /* 0x0000002b26007208 */ /* 0x000fca0000800000 */
[----:B------:R-:W-:Y:S01]  /*12f0*/  FFMA R3, R42, R0, R23 ;  /* 0x000000002a037223 */ /* 0x000fe20000000017 */
[----:B------:R-:W-:Y:S01]  /*1300*/  MOV R23, 0x18 ;  /* 0x0000001800177802 */ /* 0x000fe20000000f00 */
[----:B------:R-:W-:Y:S01]  /*1310*/  STL.64 [R1], R16 ;  /* 0x0000001001007387 */ /* 0x000fe20000100a00 */
[----:B------:R-:W-:-:S03]  /*1320*/  FSETP.GT.AND P0, PT, R41, RZ, PT ;  /* 0x000000ff2900720b */ /* 0x000fc60003f04000 */
[----:B------:R-:W-:Y:S01]  /*1330*/  STL [R1+0x8], R18 ;  /* 0x0000081201007387 */ /* 0x000fe20000100800 */
[----:B------:R-:W-:Y:S02]  /*1340*/  FSETP.GT.AND P2, PT, R40, RZ, PT ;  /* 0x000000ff2800720b */ /* 0x000fe40003f44000 */
[----:B------:R-:W-:-:S05]  /*1350*/  FSEL R43, R43, R38, P0 ;  /* 0x000000262b2b7208 */ /* 0x000fca0000000000 */
[----:B------:R-:W-:Y:S01]  /*1360*/  FFMA R43, R41, R43, R32 ;  /* 0x0000002b292b7223 */ /* 0x000fe20000000020 */
[----:B--2---:R-:W1:Y:S08]  /*1370*/  F2F.F64.F32 R8, R49 ;  /* 0x0000003100087310 */ /* 0x004e700000201800 */
[----:B---3--:R-:W2:Y:S08]  /*1380*/  F2F.F64.F32 R14, R44 ;  /* 0x0000002c000e7310 */ /* 0x008eb00000201800 */
[----:B----4-:R-:W3:Y:S01]  /*1390*/  F2F.F64.F32 R12, R46 ;  /* 0x0000002e000c7310 */ /* 0x010ee20000201800 */
[----:B-1----:R1:W-:Y:S07]  /*13a0*/  STL.64 [R1+0x20], R8 ;  /* 0x0000200801007387 */ /* 0x0023ee0000100a00 */
[----:B-----5:R-:W4:Y:S01]  /*13b0*/  F2F.F64.F32 R10, R47 ;  /* 0x0000002f000a7310 */ /* 0x020f220000201800 */
[----:B--2---:R-:W-:Y:S04]  /*13c0*/  STL.64 [R1+0x30], R14 ;  /* 0x0000300e01007387 */ /* 0x004fe80000100a00 */
[----:B------:R-:W-:Y:S01]  /*13d0*/  STL.64 [R1+0x40], R14 ;  /* 0x0000400e01007387 */ /* 0x000fe20000100a00 */
[----:B-1----:R1:W2:Y:S03]  /*13e0*/  LDC.64 R8, c[0x4][R23] ;  /* 0x0100000017087b82 */ /* 0x0022a60000000a00 */
[----:B---3--:R-:W-:Y:S01]  /*13f0*/  STL.64 [R1+0x10], R12 ;  /* 0x0000100c01007387 */ /* 0x008fe20000100a00 */
[----:B------:R-:W3:Y:S08]  /*1400*/  F2F.F64.F32 R6, R51 ;  /* 0x0000003300067310 */ /* 0x000ef00000201800 */
[----:B------:R-:W5:Y:S01]  /*1410*/  F2F.F64.F32 R4, R53 ;  /* 0x0000003500047310 */ /* 0x000f620000201800 */
[----:B----4-:R4:W-:Y:S02]  /*1420*/  STL.64 [R1+0x18], R10 ;  /* 0x0000180a01007387 */ /* 0x0109e40000100a00 */
[----:B----4-:R-:W-:-:S02]  /*1430*/  FSEL R10, R45, R38, P2 ;  /* 0x000000262d0a7208 */ /* 0x010fc40001000000 */
[----:B------:R-:W-:-:S03]  /*1440*/  FSEL R38, R38, R45, P2 ;  /* 0x0000002d26267208 */ /* 0x000fc60001000000 */
[C---:B------:R-:W-:Y:S02]  /*1450*/  FFMA R10, R40.reuse, R10, R43 ;  /* 0x0000000a280a7223 */ /* 0x040fe4000000002b */
[C---:B------:R-:W-:Y:S01]  /*1460*/  FFMA R3, R40.reuse, R38, R3 ;  /* 0x0000002628037223 */ /* 0x040fe20000000003 */
[----:B---3--:R3:W-:Y:S03]  /*1470*/  STL.64 [R1+0x28], R6 ;  /* 0x0000280601007387 */ /* 0x0087e60000100a00 */
[C---:B------:R-:W-:Y:S01]  /*1480*/  FFMA R42, -R40.reuse, R42, R3 ;  /* 0x0000002a282a7223 */ /* 0x040fe20000000103 */
[----:B-----5:R0:W-:Y:S01]  /*1490*/  STL.64 [R1+0x38], R4 ;  /* 0x0000380401007387 */ /* 0x0201e20000100a00 */
[----:B------:R-:W-:Y:S01]  /*14a0*/  FFMA R40, -R40, R41, R10 ;  /* 0x0000002928287223 */ /* 0x000fe2000000010a */
[----:B---3--:R-:W-:Y:S01]  /*14b0*/  IMAD.MOV.U32 R6, RZ, RZ, R22 ;  /* 0x000000ffff067224 */ /* 0x008fe200078e0016 */
[----:B------:R-:W-:-:S02]  /*14c0*/  MOV R7, R19 ;  /* 0x0000001300077202 */ /* 0x000fc40000000f00 */
[----:B0-----:R-:W-:Y:S01]  /*14d0*/  MOV R4, UR4 ;  /* 0x0000000400047c02 */ /* 0x001fe20008000f00 */
[----:B-12---:R-:W-:-:S07]  /*14e0*/  IMAD.U32 R5, RZ, RZ, UR5 ;  /* 0x00000005ff057e24 */ /* 0x006fce000f8e00ff */
[----:B------:R-:W-:-:S07]  /*14f0*/  LEPC R20, `(.L_x_21) ;  /* 0x000000001014794e */ /* 0x000fce0000000000 */
[----:B------:R-:W-:Y:S05]  /*1500*/  CALL.ABS.NOINC R8 ;  /* 0x0000000008007343 */ /* 0x000fea0003c00000 */
.L_x_21:
        /* <DEDUP_REMOVED lines=14> */
[----:B------:R-:W-:Y:S02]  /*15f0*/  FFMA R3, R49, R0, R42 ;  /* 0x0000000031037223 */ /* 0x000fe4000000002a */
[----:B------:R-:W-:Y:S01]  /*1600*/  FFMA R51, R47, R51, R40 ;  /* 0x000000332f337223 */ /* 0x000fe20000000028 */
[----:B--2---:R-:W1:Y:S08]  /*1610*/  F2F.F64.F32 R8, R29 ;  /* 0x0000001d00087310 */ /* 0x004e700000201800 */
[----:B---3--:R-:W2:Y:S08]  /*1620*/  F2F.F64.F32 R14, R48 ;  /* 0x00000030000e7310 */ /* 0x008eb00000201800 */
[----:B----4-:R-:W3:Y:S08]  /*1630*/  F2F.F64.F32 R12, R55 ;  /* 0x00000037000c7310 */ /* 0x010ef00000201800 */
[----:B-----5:R-:W4:Y:S01]  /*1640*/  F2F.F64.F32 R10, R26 ;  /* 0x0000001a000a7310 */ /* 0x020f220000201800 */
[----:B-1----:R1:W-:Y:S07]  /*1650*/  STL.64 [R1+0x20], R8 ;  /* 0x0000200801007387 */ /* 0x0023ee0000100a00 */
[----:B------:R-:W5:Y:S01]  /*1660*/  F2F.F64.F32 R4, R31 ;  /* 0x0000001f00047310 */ /* 0x000f620000201800 */
[----:B--2---:R-:W-:Y:S04]  /*1670*/  STL.64 [R1+0x10], R14 ;  /* 0x0000100e01007387 */ /* 0x004fe80000100a00 */
[----:B---3--:R-:W-:Y:S01]  /*1680*/  STL.64 [R1+0x18], R12 ;  /* 0x0000180c01007387 */ /* 0x008fe20000100a00 */
[----:B-1----:R1:W2:Y:S03]  /*1690*/  LDC.64 R8, c[0x4][R23] ;  /* 0x0100000017087b82 */ /* 0x0022a60000000a00 */
[----:B----4-:R-:W-:Y:S01]  /*16a0*/  STL.64 [R1+0x28], R10 ;  /* 0x0000280a01007387 */ /* 0x010fe20000100a00 */
[----:B------:R-:W3:Y:S03]  /*16b0*/  F2F.F64.F32 R6, R24 ;  /* 0x0000001800067310 */ /* 0x000ee60000201800 */
[----:B-----5:R-:W-:Y:S04]  /*16c0*/  STL.64 [R1+0x30], R4 ;  /* 0x0000300401007387 */ /* 0x020fe80000100a00 */
[----:B------:R4:W-:Y:S02]  /*16d0*/  STL.64 [R1+0x40], R4 ;  /* 0x0000400401007387 */ /* 0x0009e40000100a00 */
[----:B----4-:R-:W-:-:S02]  /*16e0*/  FSEL R4, R53, R44, P2 ;  /* 0x0000002c35047208 */ /* 0x010fc40001000000 */
[----:B------:R-:W-:-:S03]  /*16f0*/  FSEL R44, R44, R53, P2 ;  /* 0x000000352c2c7208 */ /* 0x000fc60001000000 */
[C---:B------:R-:W-:Y:S02]  /*1700*/  FFMA R4, R46.reuse, R4, R51 ;  /* 0x000000042e047223 */ /* 0x040fe40000000033 */
[C---:B------:R-:W-:Y:S01]  /*1710*/  FFMA R44, R46.reuse, R44, R3 ;  /* 0x0000002c2e2c7223 */ /* 0x040fe20000000003 */
[----:B---3--:R3:W-:Y:S01]  /*1720*/  STL.64 [R1+0x38], R6 ;  /* 0x0000380601007387 */ /* 0x0087e20000100a00 */
[----:B0-----:R-:W-:Y:S02]  /*1730*/  IMAD.U32 R5, RZ, RZ, UR5 ;  /* 0x00000005ff057e24 */ /* 0x001fe4000f8e00ff */
[C---:B------:R-:W-:Y:S01]  /*1740*/  FFMA R44, -R46.reuse, R49, R44 ;  /* 0x000000312e2c7223 */ /* 0x040fe2000000012c */
[----:B------:R-:W-:Y:S01]  /*1750*/  FFMA R46, -R46, R47, R4 ;  /* 0x0000002f2e2e7223 */ /* 0x000fe20000000104 */
[----:B------:R-:W-:Y:S01]  /*1760*/  IMAD.U32 R4, RZ, RZ, UR4 ;  /* 0x00000004ff047e24 */ /* 0x000fe2000f8e00ff */
[----:B---3--:R-:W-:Y:S01]  /*1770*/  MOV R6, R22 ;  /* 0x0000001600067202 */ /* 0x008fe20000000f00 */
[----:B-1----:R-:W-:-:S07]  /*1780*/  IMAD.MOV.U32 R7, RZ, RZ, R19 ;  /* 0x000000ffff077224 */ /* 0x002fce00078e0013 */
[----:B------:R-:W-:-:S07]  /*1790*/  LEPC R20, `(.L_x_22) ;  /* 0x000000001014794e */ /* 0x000fce0000000000 */
[----:B--2---:R-:W-:Y:S05]  /*17a0*/  CALL.ABS.NOINC R8 ;  /* 0x0000000008007343 */ /* 0x004fea0003c00000 */
.L_x_22:
[----:B------:R-:W-:Y:S01]  /*17b0*/  FSETP.GT.AND P1, PT, R29, RZ, PT ;  /* 0x000000ff1d00720b */ /* 0x000fe20003f24000 */
[----:B------:R-:W-:Y:S01]  /*17c0*/  VIADD R33, R33, 0x4 ;  /* 0x0000000421217836 */ /* 0x000fe20000000000 */
[----:B------:R-:W-:Y:S02]  /*17d0*/  FSETP.GT.AND P0, PT, R55, RZ, PT ;  /* 0x000000ff3700720b */ /* 0x000fe40003f04000 */
[----:B------:R-:W-:Y:S02]  /*17e0*/  FSEL R0, R31, R26, P1 ;  /* 0x0000001a1f007208 */ /* 0x000fe40000800000 */
[-C--:B------:R-:W-:Y:S02]  /*17f0*/  FSEL R26, R26, R31.reuse, P0 ;  /* 0x0000001f1a1a7208 */ /* 0x080fe40000000000 */
[----:B------:R-:W-:Y:S01]  /*1800*/  FSETP.GT.AND P2, PT, R48, RZ, PT ;  /* 0x000000ff3000720b */ /* 0x000fe20003f44000 */
[----:B------:R-:W-:Y:S01]  /*1810*/  FFMA R5, R29, R0, R44 ;  /* 0x000000001d057223 */ /* 0x000fe2000000002c */
[----:B------:R-:W-:Y:S01]  /*1820*/  ISETP.NE.AND P0, PT, R33, RZ, PT ;  /* 0x000000ff2100720c */ /* 0x000fe20003f05270 */
[----:B------:R-:W-:Y:S01]  /*1830*/  FFMA R3, R55, R26, R46 ;  /* 0x0000001a37037223 */ /* 0x000fe2000000002e */
[----:B------:R-:W-:-:S02]  /*1840*/  FSEL R4, R24, R31, P2 ;  /* 0x0000001f18047208 */ /* 0x000fc40001000000 */
[----:B------:R-:W-:Y:S02]  /*1850*/  FSEL R24, R31, R24, P2 ;  /* 0x000000181f187208 */ /* 0x000fe40001000000 */
[----:B------:R-:W-:Y:S01]  /*1860*/  IADD3 R34, PT, PT, R34, 0x80, RZ ;  /* 0x0000008022227810 */ /* 0x000fe20007ffe0ff */
[C---:B------:R-:W-:Y:S02]  /*1870*/  FFMA R4, R48.reuse, R4, R3 ;  /* 0x0000000430047223 */ /* 0x040fe40000000003 */
[----:B------:R-:W-:-:S04]  /*1880*/  FFMA R24, R48, R24, R5 ;  /* 0x0000001830187223 */ /* 0x000fc80000000005 */
[C---:B------:R-:W-:Y:S01]  /*1890*/  FFMA R50, -R48.reuse, R29, R24 ;  /* 0x0000001d30327223 */ /* 0x040fe20000000118 */
[----:B------:R-:W-:Y:S01]  /*18a0*/  FFMA R48, -R48, R55, R4 ;  /* 0x0000003730307223 */ /* 0x000fe20000000104 */
[----:B------:R-:W-:Y:S06]  /*18b0*/  @P0 BRA `(.L_x_23) ;  /* 0xfffffff000e80947 */ /* 0x000fec000383ffff */
[----:B------:R-:W-:Y:S05]  /*18c0*/  BSYNC.RECONVERGENT B6 ;  /* 0x0000000000067941 */ /* 0x000fea0003800200 */
.L_x_18:
[----:B------:R-:W0:Y:S02]  /*18d0*/  LDCU UR4, c[0x0][0x3cc] ;  /* 0x00007980ff0477ac */ /* 0x000e240008000800 */
[----:B0-----:R-:W-:-:S04]  /*18e0*/  USHF.R.U32.HI UR4, URZ, 0x5, UR4 ;  /* 0x00000005ff047899 */ /* 0x001fc80008011604 */
[----:B------:R-:W-:-:S09]  /*18f0*/  ULOP3.LUT UP0, UR4, UR4, 0x3, URZ, 0xc0, !UPT ;  /* 0x0000000304047892 */ /* 0x000fd2000f80c0ff */
[----:B------:R-:W-:Y:S05]  /*1900*/  BRA.U !UP0, `(.L_x_24) ;  /* 0x0000000d08387547 */ /* 0x000fea000b800000 */
[----:B------:R-:W-:-:S09]  /*1910*/  UISETP.NE.AND UP0, UPT, UR4, 0x1, UPT ;  /* 0x000000010400788c */ /* 0x000fd2000bf05270 */
[----:B------:R-:W-:Y:S05]  /*1920*/  BRA.U !UP0, `(.L_x_25) ;  /* 0x0000000908187547 */ /* 0x000fea000b800000 */
[----:B------:R-:W0:Y:S01]  /*1930*/  LDCU.128 UR4, c[0x0][0x380] ;  /* 0x00007000ff0477ac */ /* 0x000e220008000c00 */
[----:B------:R-:W-:Y:S01]  /*1940*/  IMAD.SHL.U32 R26, R2, 0x20, RZ ;  /* 0x00000020021a7824 */ /* 0x000fe200078e00ff */
[----:B------:R-:W1:Y:S04]  /*1950*/  LDCU.128 UR8, c[0x0][0x390] ;  /* 0x00007200ff0877ac */ /* 0x000e680008000c00 */
[C---:B------:R-:W-:Y:S01]  /*1960*/  IADD3 R44, P1, PT, R26.reuse, R37, RZ ;  /* 0x000000251a2c7210 */ /* 0x040fe20007f3e0ff */
[----:B------:R-:W2:Y:S01]  /*1970*/  LDCU.128 UR12, c[0x0][0x3a0] ;  /* 0x00007400ff0c77ac */ /* 0x000ea20008000c00 */
[----:B------:R-:W-:-:S03]  /*1980*/  IADD3 R4, P0, PT, R26, R39, RZ ;  /* 0x000000271a047210 */ /* 0x000fc60007f1e0ff */
[----:B------:R-:W-:Y:S01]  /*1990*/  IMAD.X R3, RZ, RZ, R35, P1 ;  /* 0x000000ffff037224 */ /* 0x000fe200008e0623 */
[----:B------:R-:W-:Y:S01]  /*19a0*/  SHF.L.U32 R42, R4, 0x2, RZ ;  /* 0x00000002042a7819 */ /* 0x000fe200000006ff */
[----:B------:R-:W-:-:S03]  /*19b0*/  IMAD.X R5, RZ, RZ, R36, P0 ;  /* 0x000000ffff057224 */ /* 0x000fc600000e0624 */
[C---:B------:R-:W-:Y:S01]  /*19c0*/  SHF.L.U64.HI R0, R44.reuse, 0x2, R3 ;  /* 0x000000022c007819 */ /* 0x040fe20000010203 */
[----:B------:R-:W-:Y:S01]  /*19d0*/  IMAD.SHL.U32 R44, R44, 0x4, RZ ;  /* 0x000000042c2c7824 */ /* 0x000fe200078e00ff */
[----:B0-----:R-:W-:Y:S02]  /*19e0*/  IADD3 R30, P1, PT, R42, UR6, RZ ;  /* 0x000000062a1e7c10 */ /* 0x001fe4000ff3e0ff */
[----:B------:R-:W-:Y:S02]  /*19f0*/  SHF.L.U64.HI R4, R4, 0x2, R5 ;  /* 0x0000000204047819 */ /* 0x000fe40000010205 */
[----:B------:R-:W-:Y:S02]  /*1a00*/  IADD3 R8, P0, PT, R42, UR4, RZ ;  /* 0x000000042a087c10 */ /* 0x000fe4000ff1e0ff */
[C---:B------:R-:W-:Y:S02]  /*1a10*/  IADD3.X R31, PT, PT, R4.reuse, UR7, RZ, P1, !PT ;  /* 0x00000007041f7c10 */ /* 0x040fe40008ffe4ff */
[----:B------:R-:W-:-:S02]  /*1a20*/  IADD3.X R9, PT, PT, R4, UR5, RZ, P0, !PT ;  /* 0x0000000504097c10 */ /* 0x000fc400087fe4ff */
[----:B------:R-:W-:Y:S01]  /*1a30*/  MOV R34, 0x18 ;  /* 0x0000001800227802 */ /* 0x000fe20000000f00 */
[----:B------:R-:W-:Y:S01]  /*1a40*/  STL.64 [R1], R16 ;  /* 0x0000001001007387 */ /* 0x000fe20000100a00 */
[C---:B-1----:R-:W-:Y:S01]  /*1a50*/  IADD3 R24, P1, PT, R44.reuse, UR10, RZ ;  /* 0x0000000a2c187c10 */ /* 0x042fe2000ff3e0ff */
[----:B------:R-:W0:Y:S01]  /*1a60*/  LDCU.64 UR4, c[0x4][0x8] ;  /* 0x01000100ff0477ac */ /* 0x000e220008000a00 */
[----:B--2---:R-:W-:Y:S01]  /*1a70*/  IADD3 R40, P2, PT, R44, UR12, RZ ;  /* 0x0000000c2c287c10 */ /* 0x004fe2000ff5e0ff */
[----:B------:R1:W2:Y:S01]  /*1a80*/  LDG.E R29, desc[UR36][R8.64] ;  /* 0x00000024081d7981 */ /* 0x0002a2000c1e1900 */
[----:B------:R-:W-:Y:S02]  /*1a90*/  IADD3 R42, P0, PT, R42, UR8, RZ ;  /* 0x000000082a2a7c10 */ /* 0x000fe4000ff1e0ff */
[----:B------:R-:W-:Y:S01]  /*1aa0*/  IADD3 R44, P3, PT, R44, UR14, RZ ;  /* 0x0000000e2c2c7c10 */ /* 0x000fe2000ff7e0ff */
[----:B------:R-:W3:Y:S01]  /*1ab0*/  LDG.E R31, desc[UR36][R30.64] ;  /* 0x000000241e1f7981 */ /* 0x000ee2000c1e1900 */
[----:B------:R-:W-:-:S02]  /*1ac0*/  IADD3.X R41, PT, PT, R0, UR13, RZ, P2, !PT ;  /* 0x0000000d00297c10 */ /* 0x000fc400097fe4ff */
[----:B------:R-:W-:Y:S02]  /*1ad0*/  IADD3.X R43, PT, PT, R4, UR9, RZ, P0, !PT ;  /* 0x00000009042b7c10 */ /* 0x000fe400087fe4ff */
[C---:B------:R-:W-:Y:S02]  /*1ae0*/  IADD3.X R25, PT, PT, R0.reuse, UR11, RZ, P1, !PT ;  /* 0x0000000b00197c10 */ /* 0x040fe40008ffe4ff */
[----:B------:R-:W-:Y:S01]  /*1af0*/  IADD3.X R45, PT, PT, R0, UR15, RZ, P3, !PT ;  /* 0x0000000f002d7c10 */ /* 0x000fe20009ffe4ff */
[----:B------:R-:W4:Y:S04]  /*1b00*/  LDG.E R33, desc[UR36][R42.64] ;  /* 0x000000242a217981 */ /* 0x000f28000c1e1900 */
[----:B------:R-:W5:Y:S04]  /*1b10*/  LDG.E R24, desc[UR36][R24.64] ;  /* 0x0000002418187981 */ /* 0x000f68000c1e1900 */
[----:B------:R-:W2:Y:S04]  /*1b20*/  LDG.E R41, desc[UR36][R40.64] ;  /* 0x0000002428297981 */ /* 0x000ea8000c1e1900 */
[----:B------:R-:W3:Y:S01]  /*1b30*/  LDG.E R32, desc[UR36][R44.64] ;  /* 0x000000242c207981 */ /* 0x000ee2000c1e1900 */
[----:B-1----:R1:W0:Y:S03]  /*1b40*/  LDC.64 R8, c[0x4][R34] ;  /* 0x0100000022087b82 */ /* 0x0022260000000a00 */
[----:B------:R-:W-:Y:S01]  /*1b50*/  STL [R1+0x8], R18 ;  /* 0x0000081201007387 */ /* 0x000fe20000100800 */
[----:B----4-:R-:W4:Y:S08]  /*1b60*/  F2F.F64.F32 R10, R33 ;  /* 0x00000021000a7310 */ /* 0x010f300000201800 */
[----:B-----5:R-:W5:Y:S08]  /*1b70*/  F2F.F64.F32 R12, R24 ;  /* 0x00000018000c7310 */ /* 0x020f700000201800 */
[----:B--2---:R-:W2:Y:S08]  /*1b80*/  F2F.F64.F32 R14, R41 ;  /* 0x00000029000e7310 */ /* 0x004eb00000201800 */
[----:B---3--:R-:W3:Y:S01]  /*1b90*/  F2F.F64.F32 R20, R32 ;  /* 0x0000002000147310 */ /* 0x008ee20000201800 */
[----:B----4-:R-:W-:Y:S04]  /*1ba0*/  STL.64 [R1+0x20], R10 ;  /* 0x0000200a01007387 */ /* 0x010fe80000100a00 */
[----:B-----5:R-:W-:Y:S04]  /*1bb0*/  STL.64 [R1+0x28], R12 ;  /* 0x0000280c01007387 */ /* 0x020fe80000100a00 */
[----:B--2---:R-:W-:Y:S04]  /*1bc0*/  STL.64 [R1+0x30], R14 ;  /* 0x0000300e01007387 */ /* 0x004fe80000100a00 */
[----:B------:R-:W-:Y:S04]  /*1bd0*/  STL.64 [R1+0x40], R14 ;  /* 0x0000400e01007387 */ /* 0x000fe80000100a00 */
[----:B---3--:R-:W-:Y:S01]  /*1be0*/  STL.64 [R1+0x38], R20 ;  /* 0x0000381401007387 */ /* 0x008fe20000100a00 */
[----:B------:R-:W2:Y:S08]  /*1bf0*/  F2F.F64.F32 R4, R29 ;  /* 0x0000001d00047310 */ /* 0x000eb00000201800 */
[----:B------:R-:W3:Y:S01]  /*1c00*/  F2F.F64.F32 R6, R31 ;  /* 0x0000001f00067310 */ /* 0x000ee20000201800 */
[----:B--2---:R0:W-:Y:S04]  /*1c10*/  STL.64 [R1+0x10], R4 ;  /* 0x0000100401007387 */ /* 0x0041e80000100a00 */
[----:B---3--:R2:W-:Y:S01]  /*1c20*/  STL.64 [R1+0x18], R6 ;  /* 0x0000180601007387 */ /* 0x0085e20000100a00 */
[----:B0-----:R-:W-:Y:S01]  /*1c30*/  MOV R4, UR4 ;  /* 0x0000000400047c02 */ /* 0x001fe20008000f00 */
[----:B------:R-:W-:-:S02]  /*1c40*/  IMAD.U32 R5, RZ, RZ, UR5 ;  /* 0x00000005ff057e24 */ /* 0x000fc4000f8e00ff */
[----:B--2---:R-:W-:Y:S01]  /*1c50*/  IMAD.MOV.U32 R6, RZ, RZ, R22 ;  /* 0x000000ffff067224 */ /* 0x004fe200078e0016 */
[----:B-1----:R-:W-:-:S07]  /*1c60*/  MOV R7, R19 ;  /* 0x0000001300077202 */ /* 0x002fce0000000f00 */
[----:B------:R-:W-:-:S07]  /*1c70*/  LEPC R20, `(.L_x_26) ;  /* 0x000000001014794e */ /* 0x000fce0000000000 */
[----:B------:R-:W-:Y:S05]  /*1c80*/  CALL.ABS.NOINC R8 ;  /* 0x0000000008007343 */ /* 0x000fea0003c00000 */
.L_x_26:
[----:B------:R-:W0:Y:S01]  /*1c90*/  LDCU.128 UR4, c[0x0][0x380] ;  /* 0x00007000ff0477ac */ /* 0x000e220008000c00 */
[----:B------:R-:W-:Y:S01]  /*1ca0*/  VIADD R26, R26, 0x20 ;  /* 0x000000201a1a7836 */ /* 0x000fe20000000000 */
        /* <DEDUP_REMOVED lines=12> */
[----:B------:R-:W-:Y:S02]  /*1d70*/  IADD3.X R53, PT, PT, R4, UR7, RZ, P1, !PT ;  /* 0x0000000704357c10 */ /* 0x000fe40008ffe4ff */
[----:B-1----:R-:W-:-:S02]  /*1d80*/  IADD3 R44, P1, PT, R20, UR10, RZ ;  /* 0x0000000a142c7c10 */ /* 0x002fc4000ff3e0ff */
[C---:B--2---:R-:W-:Y:S01]  /*1d90*/  IADD3 R42, P2, PT, R20.reuse, UR12, RZ ;  /* 0x0000000c142a7c10 */ /* 0x044fe2000ff5e0ff */
[----:B------:R-:W2:Y:S01]  /*1da0*/  LDG.E R28, desc[UR36][R52.64] ;  /* 0x00000024341c7981 */ /* 0x000ea2000c1e1900 */
[----:B------:R-:W-:Y:S02]  /*1db0*/  IADD3 R20, P3, PT, R20, UR14, RZ ;  /* 0x0000000e14147c10 */ /* 0x000fe4000ff7e0ff */
[----:B------:R-:W-:Y:S01]  /*1dc0*/  IADD3.X R13, PT, PT, R4, UR5, RZ, P0, !PT ;  /* 0x00000005040d7c10 */ /* 0x000fe200087fe4ff */
[----:B------:R-:W-:Y:S01]  /*1dd0*/  STL.64 [R1], R16 ;  /* 0x0000001001007387 */ /* 0x000fe20000100a00 */
[C---:B------:R-:W-:Y:S01]  /*1de0*/  IADD3.X R43, PT, PT, R0.reuse, UR13, RZ, P2, !PT ;  /* 0x0000000d002b7c10 */ /* 0x040fe200097fe4ff */
[----:B------:R-:W0:Y:S01]  /*1df0*/  LDCU.64 UR4, c[0x4][0x8] ;  /* 0x01000100ff0477ac */ /* 0x000e220008000a00 */
[----:B------:R-:W-:Y:S01]  /*1e00*/  IADD3.X R21, PT, PT, R0, UR15, RZ, P3, !PT ;  /* 0x0000000f00157c10 */ /* 0x000fe20009ffe4ff */
[----:B------:R-:W3:Y:S01]  /*1e10*/  LDG.E R25, desc[UR36][R12.64] ;  /* 0x000000240c197981 */ /* 0x000ee2000c1e1900 */
[----:B------:R-:W-:-:S02]  /*1e20*/  IADD3 R46, P0, PT, R46, UR8, RZ ;  /* 0x000000082e2e7c10 */ /* 0x000fc4000ff1e0ff */
[----:B------:R-:W-:Y:S01]  /*1e30*/  IADD3.X R45, PT, PT, R0, UR11, RZ, P1, !PT ;  /* 0x0000000b002d7c10 */ /* 0x000fe20008ffe4ff */
[----:B------:R-:W4:Y:S01]  /*1e40*/  LDG.E R26, desc[UR36][R42.64] ;  /* 0x000000242a1a7981 */ /* 0x000f22000c1e1900 */
[----:B------:R-:W-:-:S03]  /*1e50*/  IADD3.X R47, PT, PT, R4, UR9, RZ, P0, !PT ;  /* 0x00000009042f7c10 */ /* 0x000fc600087fe4ff */
[----:B------:R-:W5:Y:S04]  /*1e60*/  LDG.E R23, desc[UR36][R20.64] ;  /* 0x0000002414177981 */ /* 0x000f68000c1e1900 */
[----:B------:R-:W5:Y:S04]  /*1e70*/  LDG.E R30, desc[UR36][R46.64] ;  /* 0x000000242e1e7981 */ /* 0x000f68000c1e1900 */
[----:B------:R-:W5:Y:S01]  /*1e80*/  LDG.E R27, desc[UR36][R44.64] ;  /* 0x000000242c1b7981 */ /* 0x000f62000c1e1900 */
[----:B------:R-:W-:-:S03]  /*1e90*/  FSETP.GT.AND P1, PT, R33, RZ, PT ;  /* 0x000000ff2100720b */ /* 0x000fc60003f24000 */
[----:B------:R-:W-:Y:S01]  /*1ea0*/  STL [R1+0x8], R18 ;  /* 0x0000081201007387 */ /* 0x000fe20000100800 */
[----:B------:R-:W-:Y:S02]  /*1eb0*/  FSETP.GT.AND P0, PT, R31, RZ, PT ;  /* 0x000000ff1f00720b */ /* 0x000fe40003f04000 */
[----:B------:R-:W-:Y:S02]  /*1ec0*/  FSETP.GT.AND P2, PT, R29, RZ, PT ;  /* 0x000000ff1d00720b */ /* 0x000fe40003f44000 */
[----:B------:R-:W-:Y:S02]  /*1ed0*/  FSEL R0, R41, R24, P1 ;  /* 0x0000001829007208 */ /* 0x000fe40000800000 */
[-C--:B------:R-:W-:Y:S02]  /*1ee0*/  FSEL R24, R24, R41.reuse, P0 ;  /* 0x0000002918187208 */ /* 0x080fe40000000000 */
[----:B------:R-:W-:Y:S01]  /*1ef0*/  FSEL R3, R32, R41, P2 ;  /* 0x0000002920037208 */ /* 0x000fe20001000000 */
[----:B------:R-:W-:Y:S01]  /*1f00*/  FFMA R0, R33, R0, R50 ;  /* 0x0000000021007223 */ /* 0x000fe20000000032 */
[----:B------:R-:W-:Y:S01]  /*1f10*/  FSEL R32, R41, R32, P2 ;  /* 0x0000002029207208 */ /* 0x000fe20001000000 */
[----:B------:R-:W-:-:S04]  /*1f20*/  FFMA R24, R31, R24, R48 ;  /* 0x000000181f187223 */ /* 0x000fc80000000030 */
[C---:B------:R-:W-:Y:S01]  /*1f30*/  FFMA R0, R29.reuse, R32, R0 ;  /* 0x000000201d007223 */ /* 0x040fe20000000000 */
[----:B------:R-:W-:-:S03]  /*1f40*/  FFMA R24, R29, R3, R24 ;  /* 0x000000031d187223 */ /* 0x000fc60000000018 */
[C---:B------:R-:W-:Y:S01]  /*1f50*/  FFMA R33, -R29.reuse, R33, R0 ;  /* 0x000000211d217223 */ /* 0x040fe20000000100 */
[----:B------:R-:W-:Y:S01]  /*1f60*/  FFMA R29, -R29, R31, R24 ;  /* 0x0000001f1d1d7223 */ /* 0x000fe20000000118 */
[----:B--2---:R-:W1:Y:S08]  /*1f70*/  F2F.F64.F32 R8, R28 ;  /* 0x0000001c00087310 */ /* 0x004e700000201800 */
[----:B---3--:R-:W2:Y:S08]  /*1f80*/  F2F.F64.F32 R14, R25 ;  /* 0x00000019000e7310 */ /* 0x008eb00000201800 */
[----:B----4-:R-:W3:Y:S08]  /*1f90*/  F2F.F64.F32 R10, R26 ;  /* 0x0000001a000a7310 */ /* 0x010ef00000201800 */
[----:B-----5:R-:W4:Y:S01]  /*1fa0*/  F2F.F64.F32 R12, R23 ;  /* 0x00000017000c7310 */ /* 0x020f220000201800 */
[----:B-1----:R1:W-:Y:S04]  /*1fb0*/  STL.64 [R1+0x18], R8 ;  /* 0x0000180801007387 */ /* 0x0023e80000100a00 */
[----:B--2---:R-:W-:Y:S04]  /*1fc0*/  STL.64 [R1+0x10], R14 ;  /* 0x0000100e01007387 */ /* 0x004fe80000100a00 */
[----:B---3--:R-:W-:Y:S04]  /*1fd0*/  STL.64 [R1+0x30], R10 ;  /* 0x0000300a01007387 */ /* 0x008fe80000100a00 */
[----:B------:R-:W-:Y:S01]  /*1fe0*/  STL.64 [R1+0x40], R10 ;  /* 0x0000400a01007387 */ /* 0x000fe20000100a00 */
[----:B-1----:R1:W2:Y:S03]  /*1ff0*/  LDC.64 R8, c[0x4][R34] ;  /* 0x0100000022087b82 */ /* 0x0022a60000000a00 */
[----:B----4-:R-:W-:Y:S01]  /*2000*/  STL.64 [R1+0x38], R12 ;  /* 0x0000380c01007387 */ /* 0x010fe20000100a00 */
[----:B------:R-:W3:Y:S08]  /*2010*/  F2F.F64.F32 R4, R30 ;  /* 0x0000001e00047310 */ /* 0x000ef00000201800 */
[----:B------:R-:W4:Y:S01]  /*2020*/  F2F.F64.F32 R6, R27 ;  /* 0x0000001b00067310 */ /* 0x000f220000201800 */
[----:B---3--:R0:W-:Y:S04]  /*2030*/  STL.64 [R1+0x20], R4 ;  /* 0x0000200401007387 */ /* 0x0081e80000100a00 */
[----:B----4-:R3:W-:Y:S01]  /*2040*/  STL.64 [R1+0x28], R6 ;  /* 0x0000280601007387 */ /* 0x0107e20000100a00 */
[----:B0-----:R-:W-:Y:S01]  /*2050*/  MOV R4, UR4 ;  /* 0x0000000400047c02 */ /* 0x001fe20008000f00 */
[----:B------:R-:W-:-:S02]  /*2060*/  IMAD.U32 R5, RZ, RZ, UR5 ;  /* 0x00000005ff057e24 */ /* 0x000fc4000f8e00ff */
[----:B---3--:R-:W-:Y:S01]  /*2070*/  IMAD.MOV.U32 R6, RZ, RZ, R22 ;  /* 0x000000ffff067224 */ /* 0x008fe200078e0016 */
[----:B-1----:R-:W-:-:S07]  /*2080*/  MOV R7, R19 ;  /* 0x0000001300077202 */ /* 0x002fce0000000f00 */
[----:B------:R-:W-:-:S07]  /*2090*/  LEPC R20, `(.L_x_27) ;  /* 0x000000001014794e */ /* 0x000fce0000000000 */
[----:B--2---:R-:W-:Y:S05]  /*20a0*/  CALL.ABS.NOINC R8 ;  /* 0x0000000008007343 */ /* 0x004fea0003c00000 */
.L_x_27:
[----:B------:R-:W-:Y:S01]  /*20b0*/  FSETP.GT.AND P1, PT, R30, RZ, PT ;  /* 0x000000ff1e00720b */ /* 0x000fe20003f24000 */
[----:B------:R-:W-:Y:S01]  /*20c0*/  VIADD R2, R2, 0x2 ;  /* 0x0000000202027836 */ /* 0x000fe20000000000 */
        /* <DEDUP_REMOVED lines=11> */
[----:B------:R-:W-:-:S07]  /*2180*/  FFMA R48, -R25, R28, R3 ;  /* 0x0000001c19307223 */ /* 0x000fce0000000103 */
.L_x_25:
[----:B------:R-:W0:Y:S02]  /*2190*/  LDCU UR4, c[0x0][0x3cc] ;  /* 0x00007980ff0477ac */ /* 0x000e240008000800 */
[----:B0-----:R-:W-:-:S09]  /*21a0*/  ULOP3.LUT UP0, URZ, UR4, 0x20, URZ, 0xc0, !UPT ;  /* 0x0000002004ff7892 */ /* 0x001fd2000f80c0ff */
[----:B------:R-:W-:Y:S05]  /*21b0*/  BRA.U !UP0, `(.L_x_24) ;  /* 0x00000005080c7547 */ /* 0x000fea000b800000 */
[----:B------:R-:W0:Y:S01]  /*21c0*/  LDCU.128 UR4, c[0x0][0x380] ;  /* 0x00007000ff0477ac */ /* 0x000e220008000c00 */
[----:B------:R-:W-:Y:S01]  /*21d0*/  IMAD.SHL.U32 R2, R2, 0x20, RZ ;  /* 0x0000002002027824 */ /* 0x000fe200078e00ff */
[----:B------:R-:W1:Y:S04]  /*21e0*/  LDCU.128 UR8, c[0x0][0x390] ;  /* 0x00007200ff0877ac */ /* 0x000e680008000c00 */
[C---:B------:R-:W-:Y:S01]  /*21f0*/  IADD3 R3, P0, PT, R2.reuse, R39, RZ ;  /* 0x0000002702037210 */ /* 0x040fe20007f1e0ff */
[----:B------:R-:W2:Y:S01]  /*2200*/  LDCU.128 UR12, c[0x0][0x3a0] ;  /* 0x00007400ff0c77ac */ /* 0x000ea20008000c00 */
[----:B------:R-:W-:-:S03]  /*2210*/  IADD3 R2, P1, PT, R2, R37, RZ ;  /* 0x0000002502027210 */ /* 0x000fc60007f3e0ff */
[C---:B------:R-:W-:Y:S01]  /*2220*/  IMAD.SHL.U32 R20, R3.reuse, 0x4, RZ ;  /* 0x0000000403147824 */ /* 0x040fe200078e00ff */
[----:B------:R-:W-:Y:S01]  /*2230*/  IADD3.X R36, PT, PT, RZ, R36, RZ, P0, !PT ;  /* 0x00000024ff247210 */ /* 0x000fe200007fe4ff */
[----:B------:R-:W-:Y:S01]  /*2240*/  IMAD.X R35, RZ, RZ, R35, P1 ;  /* 0x000000ffff237224 */ /* 0x000fe200008e0623 */
[----:B------:R-:W-:Y:S02]  /*2250*/  SHF.L.U32 R32, R2, 0x2, RZ ;  /* 0x0000000202207819 */ /* 0x000fe400000006ff */
[----:B------:R-:W-:Y:S02]  /*2260*/  SHF.L.U64.HI R3, R3, 0x2, R36 ;  /* 0x0000000203037819 */ /* 0x000fe40000010224 */
[C---:B0-----:R-:W-:Y:S02]  /*2270*/  IADD3 R14, P1, PT, R20.reuse, UR6, RZ ;  /* 0x00000006140e7c10 */ /* 0x041fe4000ff3e0ff */
[----:B------:R-:W-:Y:S02]  /*2280*/  IADD3 R12, P0, PT, R20, UR4, RZ ;  /* 0x00000004140c7c10 */ /* 0x000fe4000ff1e0ff */
[----:B------:R-:W-:-:S02]  /*2290*/  IADD3.X R15, PT, PT, R3, UR7, RZ, P1, !PT ;  /* 0x00000007030f7c10 */ /* 0x000fc40008ffe4ff */
[----:B------:R-:W-:Y:S02]  /*22a0*/  SHF.L.U64.HI R0, R2, 0x2, R35 ;  /* 0x0000000202007819 */ /* 0x000fe40000010223 */
[C---:B-1----:R-:W-:Y:S01]  /*22b0*/  IADD3 R28, P1, PT, R32.reuse, UR10, RZ ;  /* 0x0000000a201c7c10 */ /* 0x042fe2000ff3e0ff */
[----:B------:R-:W3:Y:S01]  /*22c0*/  LDG.E R25, desc[UR36][R14.64] ;  /* 0x000000240e197981 */ /* 0x000ee2000c1e1900 */
[C---:B--2---:R-:W-:Y:S02]  /*22d0*/  IADD3 R30, P2, PT, R32.reuse, UR12, RZ ;  /* 0x0000000c201e7c10 */ /* 0x044fe4000ff5e0ff */
[----:B------:R-:W-:Y:S02]  /*22e0*/  IADD3 R32, P3, PT, R32, UR14, RZ ;  /* 0x0000000e20207c10 */ /* 0x000fe4000ff7e0ff */
[----:B------:R-:W-:Y:S01]  /*22f0*/  IADD3.X R13, PT, PT, R3, UR5, RZ, P0, !PT ;  /* 0x00000005030d7c10 */ /* 0x000fe200087fe4ff */
[----:B------:R-:W-:Y:S01]  /*2300*/  STL.64 [R1], R16 ;  /* 0x0000001001007387 */ /* 0x000fe20000100a00 */
[C---:B------:R-:W-:Y:S01]  /*2310*/  IADD3.X R31, PT, PT, R0.reuse, UR13, RZ, P2, !PT ;  /* 0x0000000d001f7c10 */ /* 0x040fe200097fe4ff */
[----:B------:R-:W0:Y:S01]  /*2320*/  LDCU.64 UR4, c[0x4][0x8] ;  /* 0x01000100ff0477ac */ /* 0x000e220008000a00 */
[C---:B------:R-:W-:Y:S01]  /*2330*/  IADD3.X R29, PT, PT, R0.reuse, UR11, RZ, P1, !PT ;  /* 0x0000000b001d7c10 */ /* 0x040fe20008ffe4ff */
[----:B------:R-:W2:Y:S01]  /*2340*/  LDG.E R23, desc[UR36][R12.64] ;  /* 0x000000240c177981 */ /* 0x000ea2000c1e1900 */
[----:B------:R-:W-:-:S02]  /*2350*/  IADD3.X R33, PT, PT, R0, UR15, RZ, P3, !PT ;  /* 0x0000000f00217c10 */ /* 0x000fc40009ffe4ff */
[----:B------:R-:W-:Y:S01]  /*2360*/  IADD3 R20, P0, PT, R20, UR8, RZ ;  /* 0x0000000814147c10 */ /* 0x000fe2000ff1e0ff */
[----:B------:R-:W4:Y:S03]  /*2370*/  LDG.E R28, desc[UR36][R28.64] ;  /* 0x000000241c1c7981 */ /* 0x000f26000c1e1900 */
[----:B------:R-:W-:Y:S01]  /*2380*/  IADD3.X R21, PT, PT, R3, UR9, RZ, P0, !PT ;  /* 0x0000000903157c10 */ /* 0x000fe200087fe4ff */
[----:B------:R-:W5:Y:S04]  /*2390*/  LDG.E R31, desc[UR36][R30.64] ;  /* 0x000000241e1f7981 */ /* 0x000f68000c1e1900 */
[----:B------:R-:W3:Y:S04]  /*23a0*/  LDG.E R32, desc[UR36][R32.64] ;  /* 0x0000002420207981 */ /* 0x000ee8000c1e1900 */
[----:B------:R-:W3:Y:S01]  /*23b0*/  LDG.E R27, desc[UR36][R20.64] ;  /* 0x00000024141b7981 */ /* 0x000ee2000c1e1900 */
[----:B------:R-:W-:-:S03]  /*23c0*/  MOV R0, 0x18 ;  /* 0x0000001800007802 */ /* 0x000fc60000000f00 */
[----:B------:R-:W-:Y:S01]  /*23d0*/  STL [R1+0x8], R18 ;  /* 0x0000081201007387 */ /* 0x000fe20000100800 */
[----:B--2---:R-:W1:Y:S08]  /*23e0*/  F2F.F64.F32 R2, R23 ;  /* 0x0000001700027310 */ /* 0x004e700000201800 */
[----:B----4-:R-:W2:Y:S08]  /*23f0*/  F2F.F64.F32 R8, R28 ;  /* 0x0000001c00087310 */ /* 0x010eb00000201800 */
[----:B-----5:R-:W4:Y:S08]  /*2400*/  F2F.F64.F32 R10, R31 ;  /* 0x0000001f000a7310 */ /* 0x020f300000201800 */
[----:B---3--:R-:W3:Y:S01]  /*2410*/  F2F.F64.F32 R12, R32 ;  /* 0x00000020000c7310 */ /* 0x008ee20000201800 */
[----:B-1----:R1:W-:Y:S04]  /*2420*/  STL.64 [R1+0x10], R2 ;  /* 0x0000100201007387 */ /* 0x0023e80000100a00 */
[----:B--2---:R-:W-:Y:S04]  /*2430*/  STL.64 [R1+0x28], R8 ;  /* 0x0000280801007387 */ /* 0x004fe80000100a00 */
[----:B----4-:R-:W-:Y:S04]  /*2440*/  STL.64 [R1+0x30], R10 ;  /* 0x0000300a01007387 */ /* 0x010fe80000100a00 */
[----:B------:R-:W-:Y:S01]  /*2450*/  STL.64 [R1+0x40], R10 ;  /* 0x0000400a01007387 */ /* 0x000fe20000100a00 */
[----:B-1----:R1:W2:Y:S03]  /*2460*/  LDC.64 R2, c[0x4][R0] ;  /* 0x0100000000027b82 */ /* 0x0022a60000000a00 */
[----:B---3--:R-:W-:Y:S01]  /*2470*/  STL.64 [R1+0x38], R12 ;  /* 0x0000380c01007387 */ /* 0x008fe20000100a00 */
[----:B------:R-:W3:Y:S08]  /*2480*/  F2F.F64.F32 R4, R25 ;  /* 0x0000001900047310 */ /* 0x000ef00000201800 */
[----:B------:R-:W4:Y:S01]  /*2490*/  F2F.F64.F32 R6, R27 ;  /* 0x0000001b00067310 */ /* 0x000f220000201800 */
[----:B---3--:R0:W-:Y:S04]  /*24a0*/  STL.64 [R1+0x18], R4 ;  /* 0x0000180401007387 */ /* 0x0081e80000100a00 */
[----:B----4-:R3:W-:Y:S01]  /*24b0*/  STL.64 [R1+0x20], R6 ;  /* 0x0000200601007387 */ /* 0x0107e20000100a00 */
[----:B0-----:R-:W-:-:S02]  /*24c0*/  IMAD.U32 R4, RZ, RZ, UR4 ;  /* 0x00000004ff047e24 */ /* 0x001fc4000f8e00ff */
[----:B------:R-:W-:Y:S01]  /*24d0*/  IMAD.U32 R5, RZ, RZ, UR5 ;  /* 0x00000005ff057e24 */ /* 0x000fe2000f8e00ff */
[----:B---3--:R-:W-:Y:S01]  /*24e0*/  MOV R6, R22 ;  /* 0x0000001600067202 */ /* 0x008fe20000000f00 */
[----:B-1----:R-:W-:-:S07]  /*24f0*/  IMAD.MOV.U32 R7, RZ, RZ, R19 ;  /* 0x000000ffff077224 */ /* 0x002fce00078e0013 */
[----:B------:R-:W-:-:S07]  /*2500*/  LEPC R20, `(.L_x_28) ;  /* 0x000000001014794e */ /* 0x000fce0000000000 */
[----:B--2---:R-:W-:Y:S05]  /*2510*/  CALL.ABS.NOINC R2 ;  /* 0x0000000002007343 */ /* 0x004fea0003c00000 */
.L_x_28:
[----:B------:R-:W-:Y:S02]  /*2520*/  FSETP.GT.AND P1, PT, R27, RZ, PT ;  /* 0x000000ff1b00720b */ /* 0x000fe40003f24000 */
        /* <DEDUP_REMOVED lines=12> */
.L_x_24:
[----:B------:R-:W0:Y:S01]  /*25f0*/  S2R R0, SR_TID.X ;  /* 0x0000000000007919 */ /* 0x000e220000002100 */
[----:B------:R-:W-:Y:S01]  /*2600*/  UMOV UR4, 0xffffffff ;  /* 0xffffffff00047882 */ /* 0x000fe20000000000 */
[----:B0-----:R-:W-:Y:S02]  /*2610*/  ISETP.NE.AND P0, PT, R0, RZ, PT ;  /* 0x000000ff0000720c */ /* 0x001fe40003f05270 */
[----:B------:R-:W-:Y:S11]  /*2620*/  BRA.DIV UR4, `(.L_x_29) ;  /* 0x0000000a04507947 */ /* 0x000ff6000b800000 */
        /* <DEDUP_REMOVED lines=19> */
.L_x_57:
[----:B------:R-:W-:Y:S01]  /*2760*/  BSSY.RECONVERGENT B6, `(.L_x_30) ;  /* 0x0000020000067945 */ /* 0x000fe20003800200 */
[----:B--2---:R-:W-:-:S03]  /*2770*/  FADD R24, R6, R14 ;  /* 0x0000000e06187221 */ /* 0x004fc60000000000 */
[----:B------:R-:W-:Y:S05]  /*2780*/  @P0 BRA `(.L_x_31) ;  /* 0x0000000000740947 */ /* 0x000fea0003800000 */
[----:B------:R-:W0:Y:S01]  /*2790*/  F2F.F64.F32 R2, R23 ;  /* 0x0000001700027310 */ /* 0x000e220000201800 */
[----:B------:R-:W-:Y:S01]  /*27a0*/  MOV R0, 0x18 ;  /* 0x0000001800007802 */ /* 0x000fe20000000f00 */
[----:B------:R1:W-:Y:S01]  /*27b0*/  STL.64 [R1], R16 ;  /* 0x0000001001007387 */ /* 0x0003e20000100a00 */
[----:B------:R-:W2:Y:S01]  /*27c0*/  LDCU.64 UR4, c[0x4][0x10] ;  /* 0x01000200ff0477ac */ /* 0x000ea20008000a00 */
[----:B------:R-:W-:Y:S01]  /*27d0*/  IMAD.MOV.U32 R6, RZ, RZ, R22 ;  /* 0x000000ffff067224 */ /* 0x000fe200078e0016 */
[----:B------:R1:W3:Y:S01]  /*27e0*/  LDC.64 R10, c[0x4][R0] ;  /* 0x01000000000a7b82 */ /* 0x0002e20000000a00 */
[----:B------:R1:W-:Y:S01]  /*27f0*/  STL [R1+0x8], R18 ;  /* 0x0000081201007387 */ /* 0x0003e20000100800 */
[----:B------:R-:W-:Y:S01]  /*2800*/  IMAD.MOV.U32 R7, RZ, RZ, R19 ;  /* 0x000000ffff077224 */ /* 0x000fe200078e0013 */
[----:B------:R-:W4:Y:S02]  /*2810*/  F2F.F64.F32 R8, R24 ;  /* 0x0000001800087310 */ /* 0x000f240000201800 */
[----:B0-----:R1:W-:Y:S01]  /*2820*/  STL.64 [R1+0x10], R2 ;  /* 0x0000100201007387 */ /* 0x0013e20000100a00 */
[----:B--2---:R-:W-:Y:S01]  /*2830*/  IMAD.U32 R4, RZ, RZ, UR4 ;  /* 0x00000004ff047e24 */ /* 0x004fe2000f8e00ff */
[----:B------:R-:W-:-:S02]  /*2840*/  MOV R5, UR5 ;  /* 0x0000000500057c02 */ /* 0x000fc40008000f00 */
[----:B----4-:R1:W-:Y:S05]  /*2850*/  STL.64 [R1+0x18], R8 ;  /* 0x0000180801007387 */ /* 0x0103ea0000100a00 */
[----:B------:R-:W-:-:S07]  /*2860*/  LEPC R20, `(.L_x_32) ;  /* 0x000000001014794e */ /* 0x000fce0000000000 */
[----:B-1-3--:R-:W-:Y:S05]  /*2870*/  CALL.ABS.NOINC R10 ;  /* 0x000000000a007343 */ /* 0x00afea0003c00000 */
.L_x_32:
[----:B------:R-:W0:Y:S01]  /*2880*/  LDCU UR4, c[0x0][0x3c8] ;  /* 0x00007900ff0477ac */ /* 0x000e220008000800 */
[----:B------:R-:W1:Y:S01]  /*2890*/  LDCU.64 UR6, c[0x0][0x3b8] ;  /* 0x00007700ff0677ac */ /* 0x000e620008000a00 */
[----:B------:R-:W2:Y:S01]  /*28a0*/  LDCU.64 UR8, c[0x0][0x3c0] ;  /* 0x00007800ff0877ac */ /* 0x000ea20008000a00 */
[----:B0-----:R-:W-:-:S05]  /*28b0*/  IMAD R17, R17, UR4, RZ ;  /* 0x0000000411117c24 */ /* 0x001fca000f8e02ff */
[----:B------:R-:W-:-:S04]  /*28c0*/  IADD3 R0, P0, PT, R17, R18, RZ ;  /* 0x0000001211007210 */ /* 0x000fc80007f1e0ff */
[----:B------:R-:W-:Y:S01]  /*28d0*/  IADD3.X R3, PT, PT, RZ, RZ, RZ, P0, !PT ;  /* 0x000000ffff037210 */ /* 0x000fe200007fe4ff */
[----:B------:R-:W-:-:S03]  /*28e0*/  IMAD.SHL.U32 R4, R0, 0x4, RZ ;  /* 0x0000000400047824 */ /* 0x000fc600078e00ff */
[----:B------:R-:W-:Y:S02]  /*28f0*/  SHF.L.U64.HI R0, R0, 0x2, R3 ;  /* 0x0000000200007819 */ /* 0x000fe40000010203 */
[C---:B-1----:R-:W-:Y:S02]  /*2900*/  IADD3 R2, P0, PT, R4.reuse, UR6, RZ ;  /* 0x0000000604027c10 */ /* 0x042fe4000ff1e0ff */
[----:B--2---:R-:W-:Y:S02]  /*2910*/  IADD3 R4, P1, PT, R4, UR8, RZ ;  /* 0x0000000804047c10 */ /* 0x004fe4000ff3e0ff */
[C---:B------:R-:W-:Y:S02]  /*2920*/  IADD3.X R3, PT, PT, R0.reuse, UR7, RZ, P0, !PT ;  /* 0x0000000700037c10 */ /* 0x040fe400087fe4ff */
[----:B------:R-:W-:-:S03]  /*2930*/  IADD3.X R5, PT, PT, R0, UR9, RZ, P1, !PT ;  /* 0x0000000900057c10 */ /* 0x000fc60008ffe4ff */
[----:B------:R0:W-:Y:S04]  /*2940*/  STG.E desc[UR36][R2.64], R23 ;  /* 0x0000001702007986 */ /* 0x0001e8000c101924 */
[----:B------:R0:W-:Y:S02]  /*2950*/  STG.E desc[UR36][R4.64], R24 ;  /* 0x0000001804007986 */ /* 0x0001e4000c101924 */
.L_x_31:
[----:B------:R-:W-:Y:S05]  /*2960*/  BSYNC.RECONVERGENT B6 ;  /* 0x0000000000067941 */ /* 0x000fea0003800200 */
.L_x_30:
[----:B------:R-:W1:Y:S01]  /*2970*/  LDCU UR5, c[0x0][0x3c8] ;  /* 0x00007900ff0577ac */ /* 0x000e620008000800 */
[----:B------:R-:W2:Y:S01]  /*2980*/  LDCU UR4, c[0x0][0x370] ;  /* 0x00006e00ff0477ac */ /* 0x000ea20008000800 */
[----:B-1----:R-:W1:Y:S01]  /*2990*/  I2F.U32.RP R0, UR5 ;  /* 0x0000000500007d06 */ /* 0x002e620008209000 */
[----:B------:R-:W-:Y:S01]  /*29a0*/  ISETP.NE.U32.AND P2, PT, RZ, UR5, PT ;  /* 0x00000005ff007c0c */ /* 0x000fe2000bf45070 */
[----:B--2---:R-:W-:-:S06]  /*29b0*/  VIADD R16, R16, UR4 ;  /* 0x0000000410107c36 */ /* 0x004fcc0008000000 */
[----:B-1----:R-:W0:Y:S02]  /*29c0*/  MUFU.RCP R0, R0 ;  /* 0x0000000000007308 */ /* 0x002e240000001000 */
[----:B0-----:R-:W-:-:S06]  /*29d0*/  VIADD R2, R0, 0xffffffe ;  /* 0x0ffffffe00027836 */ /* 0x001fcc0000000000 */
[----:B------:R0:W1:Y:S02]  /*29e0*/  F2I.FTZ.U32.TRUNC.NTZ R3, R2 ;  /* 0x0000000200037305 */ /* 0x000064000021f000 */
[----:B0-----:R-:W-:Y:S01]  /*29f0*/  IMAD.MOV.U32 R2, RZ, RZ, RZ ;  /* 0x000000ffff027224 */ /* 0x001fe200078e00ff */
[----:B-1----:R-:W-:-:S05]  /*2a00*/  IADD3 R5, PT, PT, RZ, -R3, RZ ;  /* 0x80000003ff057210 */ /* 0x002fca0007ffe0ff */
[----:B------:R-:W-:-:S04]  /*2a10*/  IMAD R5, R5, UR5, RZ ;  /* 0x0000000505057c24 */ /* 0x000fc8000f8e02ff */
[----:B------:R-:W-:-:S06]  /*2a20*/  IMAD.HI.U32 R5, R3, R5, R2 ;  /* 0x0000000503057227 */ /* 0x000fcc00078e0002 */
[----:B------:R-:W-:-:S05]  /*2a30*/  IMAD.HI.U32 R17, R5, R16, RZ ;  /* 0x0000001005117227 */ /* 0x000fca00078e00ff */
[----:B------:R-:W-:-:S05]  /*2a40*/  IADD3 R3, PT, PT, -R17, RZ, RZ ;  /* 0x000000ff11037210 */ /* 0x000fca0007ffe1ff */
        /* <DEDUP_REMOVED lines=10> */
.L_x_16:
[----:B------:R-:W-:Y:S05]  /*2af0*/  EXIT ;  /* 0x000000000000794d */ /* 0x000fea0003800000 */
.L_x_11:
[----:B------:R-:W-:Y:S01]  /*2b00*/  HFMA2 R11, -RZ, RZ, 0, 1.847743988037109375e-06 ;  /* 0x0000001fff0b7431 */ /* 0x000fe200000001ff */
[----:B------:R-:W-:Y:S01]  /*2b10*/  BSSY B0, `(.L_x_34) ;  /* 0x0000007000007945 */ /* 0x000fe20003800000 */
[----:B------:R-:W-:Y:S02]  /*2b20*/  IMAD.MOV.U32 R13, RZ, RZ, RZ ;  /* 0x000000ffff0d7224 */ /* 0x000fe400078e00ff */
[----:B------:R-:W-:Y:S02]  /*2b30*/  IMAD.MOV.U32 R12, RZ, RZ, 0x10 ;  /* 0x00000010ff0c7424 */ /* 0x000fe400078e00ff */
[----:B------:R-:W-:-:S07]  /*2b40*/  IMAD.MOV.U32 R15, RZ, RZ, -0x1 ;  /* 0xffffffffff0f7424 */ /* 0x000fce00078e00ff */
[----:B------:R-:W-:Y:S05]  /*2b50*/  WARPSYNC.COLLECTIVE R15, `(.L_x_35) ;  /* 0x000000000f087348 */ /* 0x000fea0003c00000 */
[----:B------:R0:W1:Y:S02]  /*2b60*/  SHFL.DOWN P6, R14, R13, R12, R11 ;  /* 0x0800000c0d0e7389 */ /* 0x00006400000c000b */
[----:B01----:R-:W-:Y:S05]  /*2b70*/  ENDCOLLECTIVE ;  /* 0x000000000000791b */ /* 0x003fea0003800000 */
.L_x_35:
[----:B------:R-:W-:Y:S05]  /*2b80*/  BSYNC B0 ;  /* 0x0000000000007941 */ /* 0x000fea0003800000 */
.L_x_34:
[----:B------:R-:W-:Y:S01]  /*2b90*/  MOV R13, RZ ;  /* 0x000000ff000d7202 */ /* 0x000fe20000000f00 */
[----:B------:R-:W-:Y:S01]  /*2ba0*/  IMAD.MOV.U32 R12, RZ, RZ, 0x10 ;  /* 0x00000010ff0c7424 */ /* 0x000fe200078e00ff */
[----:B------:R-:W-:Y:S01]  /*2bb0*/  MOV R15, 0xffffffff ;  /* 0xffffffff000f7802 */ /* 0x000fe20000000f00 */
[----:B------:R-:W-:Y:S02]  /*2bc0*/  IMAD.MOV.U32 R11, RZ, RZ, 0x1f ;  /* 0x0000001fff0b7424 */ /* 0x000fe400078e00ff */
[----:B------:R-:W-:-:S07]  /*2bd0*/  IMAD.MOV.U32 R0, RZ, RZ, R14 ;  /* 0x000000ffff007224 */ /* 0x000fce00078e000e */
[----:B------:R-:W-:Y:S05]  /*2be0*/  WARPSYNC.COLLECTIVE R15, `(.L_x_36) ;  /* 0x000000000f087348 */ /* 0x000fea0003c00000 */
[----:B------:R0:W1:Y:S02]  /*2bf0*/  SHFL.DOWN P6, R14, R13, R12, R11 ;  /* 0x0800000c0d0e7389 */ /* 0x00006400000c000b */
[----:B01----:R-:W-:Y:S05]  /*2c00*/  ENDCOLLECTIVE ;  /* 0x000000000000791b */ /* 0x003fea0003800000 */
.L_x_36:
[----:B------:R-:W-:Y:S01]  /*2c10*/  FADD R0, RZ, R0 ;  /* 0x00000000ff007221 */ /* 0x000fe20000000000 */
[----:B------:R-:W-:-:S03]  /*2c20*/  HFMA2 R12, -RZ, RZ, 0, 4.76837158203125e-07 ;  /* 0x00000008ff0c7431 */ /* 0x000fc600000001ff */
[----:B------:R-:W-:Y:S02]  /*2c30*/  IMAD.MOV.U32 R13, RZ, RZ, R0 ;  /* 0x000000ffff0d7224 */ /* 0x000fe400078e0000 */
[----:B------:R-:W-:-:S07]  /*2c40*/  IMAD.MOV.U32 R3, RZ, RZ, R14 ;  /* 0x000000ffff037224 */ /* 0x000fce00078e000e */
[----:B------:R-:W-:Y:S05]  /*2c50*/  WARPSYNC.COLLECTIVE R15, `(.L_x_37) ;  /* 0x000000000f087348 */ /* 0x000fea0003c00000 */
[----:B------:R0:W1:Y:S02]  /*2c60*/  SHFL.DOWN P6, R14, R13, R12, R11 ;  /* 0x0800000c0d0e7389 */ /* 0x00006400000c000b */
[----:B01----:R-:W-:Y:S05]  /*2c70*/  ENDCOLLECTIVE ;  /* 0x000000000000791b */ /* 0x003fea0003800000 */
.L_x_37:
[----:B------:R-:W-:-:S04]  /*2c80*/  FADD R3, RZ, R3 ;  /* 0x00000003ff037221 */ /* 0x000fc80000000000 */
[----:B------:R-:W-:Y:S02]  /*2c90*/  IMAD.MOV.U32 R13, RZ, RZ, R3 ;  /* 0x000000ffff0d7224 */ /* 0x000fe400078e0003 */
[----:B------:R-:W-:-:S07]  /*2ca0*/  IMAD.MOV.U32 R5, RZ, RZ, R14 ;  /* 0x000000ffff057224 */ /* 0x000fce00078e000e */
[----:B------:R-:W-:Y:S05]  /*2cb0*/  WARPSYNC.COLLECTIVE R15, `(.L_x_38) ;  /* 0x000000000f087348 */ /* 0x000fea0003c00000 */
[----:B------:R0:W1:Y:S02]  /*2cc0*/  SHFL.DOWN P6, R14, R13, R12, R11 ;  /* 0x0800000c0d0e7389 */ /* 0x00006400000c000b */
[----:B01----:R-:W-:Y:S05]  /*2cd0*/  ENDCOLLECTIVE ;  /* 0x000000000000791b */ /* 0x003fea0003800000 */
.L_x_38:
[----:B------:R-:W-:-:S04]  /*2ce0*/  FADD R5, R0, R5 ;  /* 0x0000000500057221 */ /* 0x000fc80000000000 */
[----:B------:R-:W-:Y:S02]  /*2cf0*/  IMAD.MOV.U32 R13, RZ, RZ, R5 ;  /* 0x000000ffff0d7224 */ /* 0x000fe400078e0005 */
[----:B------:R-:W-:Y:S01]  /*2d00*/  IMAD.MOV.U32 R12, RZ, RZ, 0x4 ;  /* 0x00000004ff0c7424 */ /* 0x000fe200078e00ff */
[----:B------:R-:W-:-:S07]  /*2d10*/  MOV R4, R14 ;  /* 0x0000000e00047202 */ /* 0x000fce0000000f00 */
[----:B------:R-:W-:Y:S05]  /*2d20*/  WARPSYNC.COLLECTIVE R15, `(.L_x_39) ;  /* 0x000000000f087348 */ /* 0x000fea0003c00000 */
[----:B------:R0:W1:Y:S02]  /*2d30*/  SHFL.DOWN P6, R14, R13, R12, R11 ;  /* 0x0800000c0d0e7389 */ /* 0x00006400000c000b */
[----:B01----:R-:W-:Y:S05]  /*2d40*/  ENDCOLLECTIVE ;  /* 0x000000000000791b */ /* 0x003fea0003800000 */
.L_x_39:
[----:B------:R-:W-:-:S04]  /*2d50*/  FADD R4, R3, R4 ;  /* 0x0000000403047221 */ /* 0x000fc80000000000 */
[----:B------:R-:W-:Y:S01]  /*2d60*/  IMAD.MOV.U32 R13, RZ, RZ, R4 ;  /* 0x000000ffff0d7224 */ /* 0x000fe200078e0004 */
[----:B------:R-:W-:-:S07]  /*2d70*/  MOV R6, R14 ;  /* 0x0000000e00067202 */ /* 0x000fce0000000f00 */
[----:B------:R-:W-:Y:S05]  /*2d80*/  WARPSYNC.COLLECTIVE R15, `(.L_x_40) ;  /* 0x000000000f087348 */ /* 0x000fea0003c00000 */
[----:B------:R0:W1:Y:S02]  /*2d90*/  SHFL.DOWN P6, R14, R13, R12, R11 ;  /* 0x0800000c0d0e7389 */ /* 0x00006400000c000b */
[----:B01----:R-:W-:Y:S05]  /*2da0*/  ENDCOLLECTIVE ;  /* 0x000000000000791b */ /* 0x003fea0003800000 */
.L_x_40:
[----:B------:R-:W-:-:S05]  /*2db0*/  FADD R6, R5, R6 ;  /* 0x0000000605067221 */ /* 0x000fca0000000000 */
[----:B------:R-:W-:Y:S01]  /*2dc0*/  MOV R13, R6 ;  /* 0x00000006000d7202 */ /* 0x000fe20000000f00 */
[----:B------:R-:W-:Y:S02]  /*2dd0*/  IMAD.MOV.U32 R12, RZ, RZ, 0x2 ;  /* 0x00000002ff0c7424 */ /* 0x000fe400078e00ff */
[----:B------:R-:W-:-:S07]  /*2de0*/  IMAD.MOV.U32 R7, RZ, RZ, R14 ;  /* 0x000000ffff077224 */ /* 0x000fce00078e000e */
[----:B------:R-:W-:Y:S05]  /*2df0*/  WARPSYNC.COLLECTIVE R15, `(.L_x_41) ;  /* 0x000000000f087348 */ /* 0x000fea0003c00000 */
[----:B------:R0:W1:Y:S02]  /*2e00*/  SHFL.DOWN P6, R14, R13, R12, R11 ;  /* 0x0800000c0d0e7389 */ /* 0x00006400000c000b */
[----:B01----:R-:W-:Y:S05]  /*2e10*/  ENDCOLLECTIVE ;  /* 0x000000000000791b */ /* 0x003fea0003800000 */
.L_x_41:
[----:B------:R-:W-:-:S05]  /*2e20*/  FADD R7, R4, R7 ;  /* 0x0000000704077221 */ /* 0x000fca0000000000 */
[----:B------:R-:W-:Y:S01]  /*2e30*/  MOV R13, R7 ;  /* 0x00000007000d7202 */ /* 0x000fe20000000f00 */
[----:B------:R-:W-:-:S07]  /*2e40*/  IMAD.MOV.U32 R9, RZ, RZ, R14 ;  /* 0x000000ffff097224 */ /* 0x000fce00078e000e */
[----:B------:R-:W-:Y:S05]  /*2e50*/  WARPSYNC.COLLECTIVE R15, `(.L_x_42) ;  /* 0x000000000f087348 */ /* 0x000fea0003c00000 */
[----:B------:R0:W1:Y:S02]  /*2e60*/  SHFL.DOWN P6, R14, R13, R12, R11 ;  /* 0x0800000c0d0e7389 */ /* 0x00006400000c000b */
[----:B01----:R-:W-:Y:S05]  /*2e70*/  ENDCOLLECTIVE ;  /* 0x000000000000791b */ /* 0x003fea0003800000 */
.L_x_42:
[----:B------:R-:W-:Y:S01]  /*2e80*/  FADD R9, R6, R9 ;  /* 0x0000000906097221 */ /* 0x000fe20000000000 */
[----:B------:R-:W-:-:S03]  /*2e90*/  HFMA2 R12, -RZ, RZ, 0, 5.9604644775390625e-08 ;  /* 0x00000001ff0c7431 */ /* 0x000fc600000001ff */
[----:B------:R-:W-:Y:S02]  /*2ea0*/  IMAD.MOV.U32 R13, RZ, RZ, R9 ;  /* 0x000000ffff0d7224 */ /* 0x000fe400078e0009 */
[----:B------:R-:W-:-:S07]  /*2eb0*/  IMAD.MOV.U32 R8, RZ, RZ, R14 ;  /* 0x000000ffff087224 */ /* 0x000fce00078e000e */
[----:B------:R-:W-:Y:S05]  /*2ec0*/  WARPSYNC.COLLECTIVE R15, `(.L_x_43) ;  /* 0x000000000f087348 */ /* 0x000fea0003c00000 */
[----:B------:R0:W1:Y:S02]  /*2ed0*/  SHFL.DOWN P6, R14, R13, R12, R11 ;  /* 0x0800000c0d0e7389 */ /* 0x00006400000c000b */
[----:B01----:R-:W-:Y:S05]  /*2ee0*/  ENDCOLLECTIVE ;  /* 0x000000000000791b */ /* 0x003fea0003800000 */
.L_x_43:
[----:B------:R-:W-:-:S04]  /*2ef0*/  FADD R8, R7, R8 ;  /* 0x0000000807087221 */ /* 0x000fc80000000000 */
[----:B------:R-:W-:Y:S02]  /*2f00*/  IMAD.MOV.U32 R13, RZ, RZ, R8 ;  /* 0x000000ffff0d7224 */ /* 0x000fe400078e0008 */
[----:B------:R-:W-:-:S07]  /*2f10*/  IMAD.MOV.U32 R18, RZ, RZ, R14 ;  /* 0x000000ffff127224 */ /* 0x000fce00078e000e */
[----:B------:R-:W-:Y:S05]  /*2f20*/  WARPSYNC.COLLECTIVE R15, `(.L_x_44) ;  /* 0x000000000f087348 */ /* 0x000fea0003c00000 */
[----:B------:R0:W1:Y:S02]  /*2f30*/  SHFL.DOWN P6, R14, R13, R12, R11 ;  /* 0x0800000c0d0e7389 */ /* 0x00006400000c000b */
[----:B01----:R-:W-:Y:S05]  /*2f40*/  ENDCOLLECTIVE ;  /* 0x000000000000791b */ /* 0x003fea0003800000 */
.L_x_44:
[----:B------:R-:W-:Y:S01]  /*2f50*/  FADD R18, R9, R18 ;  /* 0x0000001209127221 */ /* 0x000fe20000000000 */
[----:B------:R-:W-:Y:S06]  /*2f60*/  BRA `(.L_x_45) ;  /* 0xffffffd400507947 */ /* 0x000fec000383ffff */
.L_x_29:
[----:B------:R-:W-:Y:S01]  /*2f70*/  BSSY B0, `(.L_x_46) ;  /* 0x0000008000007945 */ /* 0x000fe20003800000 */
[----:B------:R-:W-:Y:S01]  /*2f80*/  MOV R13, R48 ;  /* 0x00000030000d7202 */ /* 0x000fe20000000f00 */
[----:B------:R-:W-:Y:S01]  /*2f90*/  IMAD.MOV.U32 R12, RZ, RZ, 0x10 ;  /* 0x00000010ff0c7424 */ /* 0x000fe200078e00ff */
[----:B------:R-:W-:Y:S01]  /*2fa0*/  MOV R15, 0xffffffff ;  /* 0xffffffff000f7802 */ /* 0x000fe20000000f00 */
[----:B------:R-:W-:-:S07]  /*2fb0*/  IMAD.MOV.U32 R11, RZ, RZ, 0x1f ;  /* 0x0000001fff0b7424 */ /* 0x000fce00078e00ff */
[----:B------:R-:W-:Y:S05]  /*2fc0*/  WARPSYNC.COLLECTIVE R15, `(.L_x_47) ;  /* 0x000000000f087348 */ /* 0x000fea0003c00000 */
[----:B------:R0:W1:Y:S02]  /*2fd0*/  SHFL.DOWN P6, R14, R13, R12, R11 ;  /* 0x0800000c0d0e7389 */ /* 0x00006400000c000b */
[----:B01----:R-:W-:Y:S05]  /*2fe0*/  ENDCOLLECTIVE ;  /* 0x000000000000791b */ /* 0x003fea0003800000 */
.L_x_47:
[----:B------:R-:W-:Y:S05]  /*2ff0*/  BSYNC B0 ;  /* 0x0000000000007941 */ /* 0x000fea0003800000 */
.L_x_46:
[----:B------:R-:W-:Y:S02]  /*3000*/  HFMA2 R12, -RZ, RZ, 0, 9.5367431640625e-07 ;  /* 0x00000010ff0c7431 */ /* 0x000fe400000001ff */
[----:B------:R-:W-:Y:S02]  /*3010*/  IMAD.MOV.U32 R13, RZ, RZ, R50 ;  /* 0x000000ffff0d7224 */ /* 0x000fe400078e0032 */
[----:B------:R-:W-:Y:S02]  /*3020*/  IMAD.MOV.U32 R11, RZ, RZ, 0x1f ;  /* 0x0000001fff0b7424 */ /* 0x000fe400078e00ff */
[----:B------:R-:W-:Y:S02]  /*3030*/  IMAD.MOV.U32 R15, RZ, RZ, -0x1 ;  /* 0xffffffffff0f7424 */ /* 0x000fe400078e00ff */
[----:B------:R-:W-:-:S07]  /*3040*/  IMAD.MOV.U32 R3, RZ, RZ, R14 ;  /* 0x000000ffff037224 */ /* 0x000fce00078e000e */
[----:B------:R-:W-:Y:S05]  /*3050*/  WARPSYNC.COLLECTIVE R15, `(.L_x_48) ;  /* 0x000000000f087348 */ /* 0x000fea0003c00000 */
[----:B------:R0:W1:Y:S02]  /*3060*/  SHFL.DOWN P6, R14, R13, R12, R11 ;  /* 0x0800000c0d0e7389 */ /* 0x00006400000c000b */
[----:B01----:R-:W-:Y:S05]  /*3070*/  ENDCOLLECTIVE ;  /* 0x000000000000791b */ /* 0x003fea0003800000 */
.L_x_48:
[----:B------:R-:W-:-:S04]  /*3080*/  FADD R3, R3, R48 ;  /* 0x0000003003037221 */ /* 0x000fc80000000000 */
[----:B------:R-:W-:Y:S02]  /*3090*/  IMAD.MOV.U32 R13, RZ, RZ, R3 ;  /* 0x000000ffff0d7224 */ /* 0x000fe400078e0003 */
[----:B------:R-:W-:Y:S01]  /*30a0*/  IMAD.MOV.U32 R12, RZ, RZ, 0x8 ;  /* 0x00000008ff0c7424 */ /* 0x000fe200078e00ff */
[----:B------:R-:W-:-:S07]  /*30b0*/  MOV R5, R14 ;  /* 0x0000000e00057202 */ /* 0x000fce0000000f00 */
[----:B------:R-:W-:Y:S05]  /*30c0*/  WARPSYNC.COLLECTIVE R15, `(.L_x_49) ;  /* 0x000000000f087348 */ /* 0x000fea0003c00000 */
[----:B------:R0:W1:Y:S02]  /*30d0*/  SHFL.DOWN P6, R14, R13, R12, R11 ;  /* 0x0800000c0d0e7389 */ /* 0x00006400000c000b */
[----:B01----:R-:W-:Y:S05]  /*30e0*/  ENDCOLLECTIVE ;  /* 0x000000000000791b */ /* 0x003fea0003800000 */
.L_x_49:
[----:B------:R-:W-:-:S04]  /*30f0*/  FADD R5, R5, R50 ;  /* 0x0000003205057221 */ /* 0x000fc80000000000 */
[----:B------:R-:W-:Y:S01]  /*3100*/  IMAD.MOV.U32 R13, RZ, RZ, R5 ;  /* 0x000000ffff0d7224 */ /* 0x000fe200078e0005 */
[----:B------:R-:W-:-:S07]  /*3110*/  MOV R0, R14 ;  /* 0x0000000e00007202 */ /* 0x000fce0000000f00 */
[----:B------:R-:W-:Y:S05]  /*3120*/  WARPSYNC.COLLECTIVE R15, `(.L_x_50) ;  /* 0x000000000f087348 */ /* 0x000fea0003c00000 */
[----:B------:R0:W1:Y:S02]  /*3130*/  SHFL.DOWN P6, R14, R13, R12, R11 ;  /* 0x0800000c0d0e7389 */ /* 0x00006400000c000b */
[----:B01----:R-:W-:Y:S05]  /*3140*/  ENDCOLLECTIVE ;  /* 0x000000000000791b */ /* 0x003fea0003800000 */
.L_x_50:
[----:B------:R-:W-:-:S05]  /*3150*/  FADD R0, R3, R0 ;  /* 0x0000000003007221 */ /* 0x000fca0000000000 */
[----:B------:R-:W-:Y:S01]  /*3160*/  MOV R13, R0 ;  /* 0x00000000000d7202 */ /* 0x000fe20000000f00 */
[----:B------:R-:W-:Y:S02]  /*3170*/  IMAD.MOV.U32 R12, RZ, RZ, 0x4 ;  /* 0x00000004ff0c7424 */ /* 0x000fe400078e00ff */
[----:B------:R-:W-:-:S07]  /*3180*/  IMAD.MOV.U32 R2, RZ, RZ, R14 ;  /* 0x000000ffff027224 */ /* 0x000fce00078e000e */
[----:B------:R-:W-:Y:S05]  /*3190*/  WARPSYNC.COLLECTIVE R15, `(.L_x_51) ;  /* 0x000000000f087348 */ /* 0x000fea0003c00000 */
[----:B------:R0:W1:Y:S02]  /*31a0*/  SHFL.DOWN P6, R14, R13, R12, R11 ;  /* 0x0800000c0d0e7389 */ /* 0x00006400000c000b */
[----:B01----:R-:W-:Y:S05]  /*31b0*/  ENDCOLLECTIVE ;  /* 0x000000000000791b */ /* 0x003fea0003800000 */
.L_x_51:
[----:B------:R-:W-:-:S05]  /*31c0*/  FADD R2, R5, R2 ;  /* 0x0000000205027221 */ /* 0x000fca0000000000 */
[----:B------:R-:W-:Y:S01]  /*31d0*/  MOV R13, R2 ;  /* 0x00000002000d7202 */ /* 0x000fe20000000f00 */
[----:B------:R-:W-:-:S07]  /*31e0*/  IMAD.MOV.U32 R7, RZ, RZ, R14 ;  /* 0x000000ffff077224 */ /* 0x000fce00078e000e */
[----:B------:R-:W-:Y:S05]  /*31f0*/  WARPSYNC.COLLECTIVE R15, `(.L_x_52) ;  /* 0x000000000f087348 */ /* 0x000fea0003c00000 */
[----:B------:R0:W1:Y:S02]  /*3200*/  SHFL.DOWN P6, R14, R13, R12, R11 ;  /* 0x0800000c0d0e7389 */ /* 0x00006400000c000b */
[----:B01----:R-:W-:Y:S05]  /*3210*/  ENDCOLLECTIVE ;  /* 0x000000000000791b */ /* 0x003fea0003800000 */
.L_x_52:
[----:B------:R-:W-:Y:S01]  /*3220*/  FADD R7, R0, R7 ;  /* 0x0000000700077221 */ /* 0x000fe20000000000 */
[----:B------:R-:W-:-:S03]  /*3230*/  HFMA2 R12, -RZ, RZ, 0, 1.1920928955078125e-07 ;  /* 0x00000002ff0c7431 */ /* 0x000fc600000001ff */
[----:B------:R-:W-:Y:S02]  /*3240*/  IMAD.MOV.U32 R13, RZ, RZ, R7 ;  /* 0x000000ffff0d7224 */ /* 0x000fe400078e0007 */
[----:B------:R-:W-:-:S07]  /*3250*/  IMAD.MOV.U32 R9, RZ, RZ, R14 ;  /* 0x000000ffff097224 */ /* 0x000fce00078e000e */
[----:B------:R-:W-:Y:S05]  /*3260*/  WARPSYNC.COLLECTIVE R15, `(.L_x_53) ;  /* 0x000000000f087348 */ /* 0x000fea0003c00000 */
[----:B------:R0:W1:Y:S02]  /*3270*/  SHFL.DOWN P6, R14, R13, R12, R11 ;  /* 0x0800000c0d0e7389 */ /* 0x00006400000c000b */
[----:B01----:R-:W-:Y:S05]  /*3280*/  ENDCOLLECTIVE ;  /* 0x000000000000791b */ /* 0x003fea0003800000 */
.L_x_53:
[----:B------:R-:W-:-:S04]  /*3290*/  FADD R9, R2, R9 ;  /* 0x0000000902097221 */ /* 0x000fc80000000000 */
[----:B------:R-:W-:Y:S02]  /*32a0*/  IMAD.MOV.U32 R13, RZ, RZ, R9 ;  /* 0x000000ffff0d7224 */ /* 0x000fe400078e0009 */
[----:B------:R-:W-:-:S07]  /*32b0*/  IMAD.MOV.U32 R4, RZ, RZ, R14 ;  /* 0x000000ffff047224 */ /* 0x000fce00078e000e */
[----:B------:R-:W-:Y:S05]  /*32c0*/  WARPSYNC.COLLECTIVE R15, `(.L_x_54) ;  /* 0x000000000f087348 */ /* 0x000fea0003c00000 */
[----:B------:R0:W1:Y:S02]  /*32d0*/  SHFL.DOWN P6, R14, R13, R12, R11 ;  /* 0x0800000c0d0e7389 */ /* 0x00006400000c000b */
[----:B01----:R-:W-:Y:S05]  /*32e0*/  ENDCOLLECTIVE ;  /* 0x000000000000791b */ /* 0x003fea0003800000 */
.L_x_54:
[----:B------:R-:W-:-:S04]  /*32f0*/  FADD R4, R7, R4 ;  /* 0x0000000407047221 */ /* 0x000fc80000000000 */
[----:B------:R-:W-:Y:S02]  /*3300*/  IMAD.MOV.U32 R13, RZ, RZ, R4 ;  /* 0x000000ffff0d7224 */ /* 0x000fe400078e0004 */
[----:B------:R-:W-:Y:S01]  /*3310*/  IMAD.MOV.U32 R12, RZ, RZ, 0x1 ;  /* 0x00000001ff0c7424 */ /* 0x000fe200078e00ff */
[----:B------:R-:W-:-:S07]  /*3320*/  MOV R6, R14 ;  /* 0x0000000e00067202 */ /* 0x000fce0000000f00 */
[----:B------:R-:W-:Y:S05]  /*3330*/  WARPSYNC.COLLECTIVE R15, `(.L_x_55) ;  /* 0x000000000f087348 */ /* 0x000fea0003c00000 */
[----:B------:R0:W1:Y:S02]  /*3340*/  SHFL.DOWN P6, R14, R13, R12, R11 ;  /* 0x0800000c0d0e7389 */ /* 0x00006400000c000b */
[----:B01----:R-:W-:Y:S05]  /*3350*/  ENDCOLLECTIVE ;  /* 0x000000000000791b */ /* 0x003fea0003800000 */
.L_x_55:
[----:B------:R-:W-:-:S04]  /*3360*/  FADD R6, R9, R6 ;  /* 0x0000000609067221 */ /* 0x000fc80000000000 */
[----:B------:R-:W-:Y:S01]  /*3370*/  IMAD.MOV.U32 R13, RZ, RZ, R6 ;  /* 0x000000ffff0d7224 */ /* 0x000fe200078e0006 */
[----:B------:R-:W-:-:S07]  /*3380*/  MOV R3, R14 ;  /* 0x0000000e00037202 */ /* 0x000fce0000000f00 */
[----:B------:R-:W-:Y:S05]  /*3390*/  WARPSYNC.COLLECTIVE R15, `(.L_x_56) ;  /* 0x000000000f087348 */ /* 0x000fea0003c00000 */
[----:B------:R0:W1:Y:S02]  /*33a0*/  SHFL.DOWN P6, R14, R13, R12, R11 ;  /* 0x0800000c0d0e7389 */ /* 0x00006400000c000b */
[----:B01----:R-:W-:Y:S05]  /*33b0*/  ENDCOLLECTIVE ;  /* 0x000000000000791b */ /* 0x003fea0003800000 */
.L_x_56:
[----:B------:R-:W-:Y:S01]  /*33c0*/  FADD R23, R4, R3 ;  /* 0x0000000304177221 */ /* 0x000fe20000000000 */
[----:B------:R-:W-:Y:S06]  /*33d0*/  BRA `(.L_x_57) ;  /* 0xfffffff000e07947 */ /* 0x000fec000383ffff */
.L_x_58:
        /* <DEDUP_REMOVED lines=10> */
.L_x_75:


//--------------------- .text._Z10concretizePKfS0_S0_S0_PfS1_iiiff --------------------------
	.section	.text._Z10concretizePKfS0_S0_S0_PfS1_iiiff,"ax",@progbits
	.align	128
        .global         _Z10concretizePKfS0_S0_S0_PfS1_iiiff
        .type           _Z10concretizePKfS0_S0_S0_PfS1_iiiff,@function
        .size           _Z10concretizePKfS0_S0_S0_PfS1_iiiff,(.L_x_73 - _Z10concretizePKfS0_S0_S0_PfS1_iiiff)
        .other          _Z10concretizePKfS0_S0_S0_PfS1_iiiff,@"STO_CUDA_ENTRY STV_DEFAULT"
_Z10concretizePKfS0_S0_S0_PfS1_iiiff:
.text._Z10concretizePKfS0_S0_S0_PfS1_iiiff:
[----:B------:R-:W-:Y:S08]  /*0000*/  LDC R1, c[0x0][0x37c] ;  /* 0x0000df00ff017b82 */ /* 0x000ff00000000800 */
[----:B------:R-:W0:Y:S08]  /*0010*/  LDC.64 R6, c[0x0][0x3b0] ;  /* 0x0000ec00ff067b82 */ /* 0x000e300000000a00 */
[----:B------:R-:W1:Y:S01]  /*0020*/  S2UR UR6, SR_CTAID.X ;  /* 0x00000000000679c3 */ /* 0x000e620000002500 */
[----:B0-----:R-:W0:Y:S01]  /*0030*/  I2F.U32.RP R0, R7 ;  /* 0x0000000700007306 */ /* 0x001e220000209000 */
[----:B------:R-:W-:-:S07]  /*0040*/  ISETP.NE.U32.AND P2, PT, R7, RZ, PT ;  /* 0x000000ff0700720c */ /* 0x000fce0003f45070 */
[----:B0-----:R-:W0:Y:S02]  /*0050*/  MUFU.RCP R0, R0 ;  /* 0x0000000000007308 */ /* 0x001e240000001000 */
[----:B0-----:R-:W-:-:S06]  /*0060*/  IADD3 R2, PT, PT, R0, 0xffffffe, RZ ;  /* 0x0ffffffe00027810 */ /* 0x001fcc0007ffe0ff */
[----:B------:R0:W2:Y:S02]  /*0070*/  F2I.FTZ.U32.TRUNC.NTZ R3, R2 ;  /* 0x0000000200037305 */ /* 0x0000a4000021f000 */
[----:B0-----:R-:W-:Y:S01]  /*0080*/  HFMA2 R2, -RZ, RZ, 0, 0 ;  /* 0x00000000ff027431 */ /* 0x001fe200000001ff */
[----:B--2---:R-:W-:-:S05]  /*0090*/  IADD3 R4, PT, PT, RZ, -R3, RZ ;  /* 0x80000003ff047210 */ /* 0x004fca0007ffe0ff */
[----:B------:R-:W-:-:S04]  /*00a0*/  IMAD R5, R4, R7, RZ ;  /* 0x0000000704057224 */ /* 0x000fc800078e02ff */
[----:B------:R-:W-:-:S06]  /*00b0*/  IMAD.HI.U32 R3, R3, R5, R2 ;  /* 0x0000000503037227 */ /* 0x000fcc00078e0002 */
[----:B-1----:R-:W-:-:S05]  /*00c0*/  IMAD.HI.U32 R3, R3, UR6, RZ ;  /* 0x0000000603037c27 */ /* 0x002fca000f8e00ff */
[----:B------:R-:W-:-:S05]  /*00d0*/  IADD3 R4, PT, PT, -R3, RZ, RZ ;  /* 0x000000ff03047210 */ /* 0x000fca0007ffe1ff */
[----:B------:R-:W-:-:S05]  /*00e0*/  IMAD R0, R7, R4, UR6 ;  /* 0x0000000607007e24 */ /* 0x000fca000f8e0204 */
[----:B------:R-:W-:-:S13]  /*00f0*/  ISETP.GE.U32.AND P0, PT, R0, R7, PT ;  /* 0x000000070000720c */ /* 0x000fda0003f06070 */
[-C--:B------:R-:W-:Y:S02]  /*0100*/  @P0 IADD3 R0, PT, PT, R0, -R7.reuse, RZ ;  /* 0x8000000700000210 */ /* 0x080fe40007ffe0ff */
[----:B------:R-:W-:Y:S02]  /*0110*/  @P0 IADD3 R3, PT, PT, R3, 0x1, RZ ;  /* 0x0000000103030810 */ /* 0x000fe40007ffe0ff */
[----:B------:R-:W-:-:S13]  /*0120*/  ISETP.GE.U32.AND P1, PT, R0, R7, PT ;  /* 0x000000070000720c */ /* 0x000fda0003f26070 */
[----:B------:R-:W-:Y:S02]  /*0130*/  @P1 IADD3 R3, PT, PT, R3, 0x1, RZ ;  /* 0x0000000103031810 */ /* 0x000fe40007ffe0ff */
[----:B------:R-:W-:-:S04]  /*0140*/  @!P2 LOP3.LUT R3, RZ, R7, RZ, 0x33, !PT ;  /* 0x00000007ff03a212 */ /* 0x000fc800078e33ff */
[----:B------:R-:W-:-:S13]  /*0150*/  ISETP.GE.U32.AND P0, PT, R3, R6, PT ;  /* 0x000000060300720c */ /* 0x000fda0003f06070 */
[----:B------:R-:W-:Y:S05]  /*0160*/  @P0 EXIT ;  /* 0x000000000000094d */ /* 0x000fea0003800000 */
[----:B------:R-:W0:Y:S01]  /*0170*/  LDCU UR8, c[0x0][0x3b8] ;  /* 0x00007700ff0877ac */ /* 0x000e220008000800 */
[----:B------:R-:W1:Y:S01]  /*0180*/  S2R R2, SR_TID.X ;  /* 0x0000000000027919 */ /* 0x000e620000002100 */
[----:B------:R-:W2:Y:S01]  /*0190*/  LDCU.64 UR12, c[0x0][0x358] ;  /* 0x00006b00ff0c77ac */ /* 0x000ea20008000a00 */
[----:B0-----:R-:W-:-:S04]  /*01a0*/  USHF.R.S32.HI UR4, URZ, 0x1f, UR8 ;  /* 0x0000001fff047899 */ /* 0x001fc80008011408 */
[----:B------:R-:W-:Y:S02]  /*01b0*/  ULEA.HI UR4, UR4, UR8, URZ, 0x5 ;  /* 0x0000000804047291 */ /* 0x000fe4000f8f28ff */
[----:B------:R-:W-:Y:S02]  /*01c0*/  ULOP3.LUT UR8, UR8, 0x7fffffe0, URZ, 0xc0, !UPT ;  /* 0x7fffffe008087892 */ /* 0x000fe4000f8ec0ff */
[----:B------:R-:W-:-:S04]  /*01d0*/  USHF.R.S32.HI UR7, URZ, 0x5, UR4 ;  /* 0x00000005ff077899 */ /* 0x000fc80008011404 */
[----:B------:R-:W-:-:S04]  /*01e0*/  ULOP3.LUT UR10, UR7, 0x3fffffe, URZ, 0xc0, !UPT ;  /* 0x03fffffe070a7892 */ /* 0x000fc8000f8ec0ff */
[----:B-12---:R-:W-:-:S12]  /*01f0*/  UIADD3 UR9, UPT, UPT, -UR10, URZ, URZ ;  /* 0x000000ff0a097290 */ /* 0x006fd8000fffe1ff */
.L_x_70:
[----:B------:R-:W0:Y:S01]  /*0200*/  LDC R7, c[0x0][0x3b4] ;  /* 0x0000ed00ff077b82 */ /* 0x000e220000000800 */
[----:B------:R-:W1:Y:S07]  /*0210*/  LDCU UR4, c[0x0][0x3b8] ;  /* 0x00007700ff0477ac */ /* 0x000e6e0008000800 */
[----:B------:R-:W2:Y:S01]  /*0220*/  LDC.64 R10, c[0x0][0x398] ;  /* 0x0000e600ff0a7b82 */ /* 0x000ea20000000a00 */
[----:B0-----:R-:W0:Y:S01]  /*0230*/  I2F.U32.RP R6, R7 ;  /* 0x0000000700067306 */ /* 0x001e220000209000 */
[----:B------:R-:W-:-:S07]  /*0240*/  ISETP.NE.U32.AND P1, PT, R7, RZ, PT ;  /* 0x000000ff0700720c */ /* 0x000fce0003f25070 */
[----:B0-----:R-:W0:Y:S02]  /*0250*/  MUFU.RCP R6, R6 ;  /* 0x0000000600067308 */ /* 0x001e240000001000 */
[----:B0-----:R-:W-:-:S06]  /*0260*/  IADD3 R4, PT, PT, R6, 0xffffffe, RZ ;  /* 0x0ffffffe06047810 */ /* 0x001fcc0007ffe0ff */
[----:B------:R0:W3:Y:S02]  /*0270*/  F2I.FTZ.U32.TRUNC.NTZ R5, R4 ;  /* 0x0000000400057305 */ /* 0x0000e4000021f000 */
[----:B0-----:R-:W-:Y:S02]  /*0280*/  MOV R4, RZ ;  /* 0x000000ff00047202 */ /* 0x001fe40000000f00 */
[----:B---3--:R-:W-:-:S05]  /*0290*/  IADD3 R0, PT, PT, RZ, -R5, RZ ;  /* 0x80000005ff007210 */ /* 0x008fca0007ffe0ff */
[----:B------:R-:W-:-:S04]  /*02a0*/  IMAD R9, R0, R7, RZ ;  /* 0x0000000700097224 */ /* 0x000fc800078e02ff */
[----:B------:R-:W-:Y:S02]  /*02b0*/  IMAD.HI.U32 R0, R5, R9, R4 ;  /* 0x0000000905007227 */ /* 0x000fe400078e0004 */
[----:B------:R-:W0:Y:S04]  /*02c0*/  LDC.64 R8, c[0x0][0x390] ;  /* 0x0000e400ff087b82 */ /* 0x000e280000000a00 */
[----:B------:R-:W-:-:S05]  /*02d0*/  IMAD.HI.U32 R0, R0, UR6, RZ ;  /* 0x0000000600007c27 */ /* 0x000fca000f8e00ff */
[----:B------:R-:W-:-:S05]  /*02e0*/  IADD3 R0, PT, PT, -R0, RZ, RZ ;  /* 0x000000ff00007210 */ /* 0x000fca0007ffe1ff */
[----:B------:R-:W-:-:S05]  /*02f0*/  IMAD R0, R7, R0, UR6 ;  /* 0x0000000607007e24 */ /* 0x000fca000f8e0200 */
[----:B------:R-:W-:-:S13]  /*0300*/  ISETP.GE.U32.AND P0, PT, R0, R7, PT ;  /* 0x000000070000720c */ /* 0x000fda0003f06070 */
[----:B------:R-:W-:-:S04]  /*0310*/  @P0 IADD3 R0, PT, PT, R0, -R7, RZ ;  /* 0x8000000700000210 */ /* 0x000fc80007ffe0ff */
[----:B------:R-:W-:-:S13]  /*0320*/  ISETP.GE.U32.AND P0, PT, R0, R7, PT ;  /* 0x000000070000720c */ /* 0x000fda0003f06070 */
[-C--:B------:R-:W-:Y:S02]  /*0330*/  @P0 IADD3 R0, PT, PT, R0, -R7.reuse, RZ ;  /* 0x8000000700000210 */ /* 0x080fe40007ffe0ff */
[----:B------:R-:W-:-:S05]  /*0340*/  @!P1 LOP3.LUT R0, RZ, R7, RZ, 0x33, !PT ;  /* 0x00000007ff009212 */ /* 0x000fca00078e33ff */
[----:B------:R-:W-:-:S04]  /*0350*/  IMAD R3, R3, R7, R0 ;  /* 0x0000000703037224 */ /* 0x000fc800078e0200 */
[----:B0-----:R-:W-:-:S04]  /*0360*/  IMAD.WIDE R8, R3, 0x4, R8 ;  /* 0x0000000403087825 */ /* 0x001fc800078e0208 */
[----:B--2---:R-:W-:Y:S01]  /*0370*/  IMAD.WIDE R10, R3, 0x4, R10 ;  /* 0x00000004030a7825 */ /* 0x004fe200078e020a */
[----:B------:R0:W5:Y:S04]  /*0380*/  LDG.E R5, desc[UR12][R8.64] ;  /* 0x0000000c08057981 */ /* 0x000168000c1e1900 */
[----:B------:R0:W5:Y:S01]  /*0390*/  LDG.E R4, desc[UR12][R10.64] ;  /* 0x0000000c0a047981 */ /* 0x000162000c1e1900 */
[----:B-1----:R-:W-:Y:S01]  /*03a0*/  UISETP.GE.AND UP0, UPT, UR4, 0x20, UPT ;  /* 0x000000200400788c */ /* 0x002fe2000bf06270 */
[----:B------:R-:W-:Y:S01]  /*03b0*/  HFMA2 R0, -RZ, RZ, 0, 0 ;  /* 0x00000000ff007431 */ /* 0x000fe200000001ff */
[----:B------:R-:W-:-:S07]  /*03c0*/  MOV R6, RZ ;  /* 0x000000ff00067202 */ /* 0x000fce0000000f00 */
[----:B0-----:R-:W-:Y:S05]  /*03d0*/  BRA.U !UP0, `(.L_x_59) ;  /* 0x0000000508d87547 */ /* 0x001fea000b800000 */
[----:B------:R-:W-:Y:S01]  /*03e0*/  UISETP.NE.AND UP0, UPT, UR8, 0x20, UPT ;  /* 0x000000200800788c */ /* 0x000fe2000bf05270 */
[----:B------:R-:W-:Y:S01]  /*03f0*/  IMAD R9, R3, UR4, RZ ;  /* 0x0000000403097c24 */ /* 0x000fe2000f8e02ff */
[----:B------:R-:W-:Y:S01]  /*0400*/  MOV R6, RZ ;  /* 0x000000ff00067202 */ /* 0x000fe20000000f00 */
[----:B------:R-:W-:Y:S01]  /*0410*/  UMOV UR4, URZ ;  /* 0x000000ff00047c82 */ /* 0x000fe20008000000 */
[----:B------:R-:W-:Y:S01]  /*0420*/  MOV R0, RZ ;  /* 0x000000ff00007202 */ /* 0x000fe20000000f00 */
[----:B------:R-:W-:Y:S01]  /*0430*/  UMOV UR5, URZ ;  /* 0x000000ff00057c82 */ /* 0x000fe20008000000 */
[----:B------:R-:W-:-:S04]  /*0440*/  IADD3 R7, P0, PT, R9, R2, RZ ;  /* 0x0000000209077210 */ /* 0x000fc80007f1e0ff */
[----:B------:R-:W-:Y:S01]  /*0450*/  LEA.HI.X.SX32 R8, R9, RZ, 0x1, P0 ;  /* 0x000000ff09087211 */ /* 0x000fe200000f0eff */
[----:B------:R-:W-:Y:S08]  /*0460*/  BRA.U !UP0, `(.L_x_60) ;  /* 0x00000005081c7547 */ /* 0x000ff0000b800000 */
[----:B------:R-:W-:Y:S01]  /*0470*/  HFMA2 R6, -RZ, RZ, 0, 0 ;  /* 0x00000000ff067431 */ /* 0x000fe200000001ff */
[----:B------:R-:W0:Y:S01]  /*0480*/  LDCU.128 UR16, c[0x0][0x380] ;  /* 0x00007000ff1077ac */ /* 0x000e220008000c00 */
[----:B------:R-:W-:Y:S01]  /*0490*/  UMOV UR4, URZ ;  /* 0x000000ff00047c82 */ /* 0x000fe20008000000 */
[----:B------:R-:W-:-:S05]  /*04a0*/  UMOV UR5, UR9 ;  /* 0x0000000900057c82 */ /* 0x000fca0008000000 */
.L_x_61:
[----:B------:R-:W-:-:S04]  /*04b0*/  IADD3 R9, P0, PT, R7, UR4, RZ ;  /* 0x0000000407097c10 */ /* 0x000fc8000ff1e0ff */
[----:B------:R-:W-:Y:S02]  /*04c0*/  IADD3.X R10, PT, PT, RZ, R8, RZ, P0, !PT ;  /* 0x00000008ff0a7210 */ /* 0x000fe400007fe4ff */
[C---:B------:R-:W-:Y:S02]  /*04d0*/  SHF.L.U32 R12, R9.reuse, 0x2, RZ ;  /* 0x00000002090c7819 */ /* 0x040fe400000006ff */
[----:B------:R-:W-:Y:S02]  /*04e0*/  SHF.L.U64.HI R9, R9, 0x2, R10 ;  /* 0x0000000209097819 */ /* 0x000fe4000001020a */
[C---:B0-----:R-:W-:Y:S02]  /*04f0*/  IADD3 R10, P0, PT, R12.reuse, UR16, RZ ;  /* 0x000000100c0a7c10 */ /* 0x041fe4000ff1e0ff */
[----:B------:R-:W-:Y:S02]  /*0500*/  IADD3 R12, P1, PT, R12, UR18, RZ ;  /* 0x000000120c0c7c10 */ /* 0x000fe4000ff3e0ff */
[----:B------:R-:W-:-:S02]  /*0510*/  IADD3.X R11, PT, PT, R9, UR17, RZ, P0, !PT ;  /* 0x00000011090b7c10 */ /* 0x000fc400087fe4ff */
[----:B------:R-:W-:-:S03]  /*0520*/  IADD3.X R13, PT, PT, R9, UR19, RZ, P1, !PT ;  /* 0x00000013090d7c10 */ /* 0x000fc60008ffe4ff */
[----:B------:R-:W2:Y:S04]  /*0530*/  LDG.E R14, desc[UR12][R10.64] ;  /* 0x0000000c0a0e7981 */ /* 0x000ea8000c1e1900 */
[----:B------:R-:W3:Y:S04]  /*0540*/  LDG.E R9, desc[UR12][R12.64] ;  /* 0x0000000c0c097981 */ /* 0x000ee8000c1e1900 */
[----:B------:R-:W4:Y:S04]  /*0550*/  LDG.E R15, desc[UR12][R10.64+0x80] ;  /* 0x0000800c0a0f7981 */ /* 0x000f28000c1e1900 */
[----:B------:R-:W4:Y:S01]  /*0560*/  LDG.E R16, desc[UR12][R12.64+0x80] ;  /* 0x0000800c0c107981 */ /* 0x000f22000c1e1900 */
[----:B------:R-:W-:Y:S01]  /*0570*/  UIADD3 UR5, UPT, UPT, UR5, 0x2, URZ ;  /* 0x0000000205057890 */ /* 0x000fe2000fffe0ff */
[----:B------:R-:W-:-:S03]  /*0580*/  ISETP.NE.AND P0, PT, R2, RZ, PT ;  /* 0x000000ff0200720c */ /* 0x000fc60003f05270 */
[----:B------:R-:W-:Y:S02]  /*0590*/  UISETP.NE.AND UP0, UPT, UR5, URZ, UPT ;  /* 0x000000ff0500728c */ /* 0x000fe4000bf05270 */
[----:B------:R-:W-:Y:S01]  /*05a0*/  UIADD3 UR4, UPT, UPT, UR4, 0x40, URZ ;  /* 0x0000004004047890 */ /* 0x000fe2000fffe0ff */
[----:B--2---:R-:W-:Y:S01]  /*05b0*/  FMUL R14, R14, R14 ;  /* 0x0000000e0e0e7220 */ /* 0x004fe20000400000 */
[----:B---3--:R-:W-:Y:S01]  /*05c0*/  FMUL R9, R9, R9 ;  /* 0x0000000909097220 */ /* 0x008fe20000400000 */
[----:B----4-:R-:W-:-:S03]  /*05d0*/  FMUL R18, R15, R15 ;  /* 0x0000000f0f127220 */ /* 0x010fc60000400000 */
[----:B------:R-:W0:Y:S01]  /*05e0*/  SHFL.DOWN PT, R15, R14, 0x10, 0x1f ;  /* 0x0a001f000e0f7f89 */ /* 0x000e2200000e0000 */
[----:B------:R-:W-:-:S03]  /*05f0*/  FMUL R17, R16, R16 ;  /* 0x0000001010117220 */ /* 0x000fc60000400000 */
[----:B------:R-:W1:Y:S04]  /*0600*/  SHFL.DOWN PT, R16, R9, 0x10, 0x1f ;  /* 0x0a001f0009107f89 */ /* 0x000e6800000e0000 */
[----:B------:R-:W2:Y:S04]  /*0610*/  SHFL.DOWN PT, R19, R18, 0x10, 0x1f ;  /* 0x0a001f0012137f89 */ /* 0x000ea800000e0000 */
[----:B------:R-:W3:Y:S01]  /*0620*/  SHFL.DOWN PT, R20, R17, 0x10, 0x1f ;  /* 0x0a001f0011147f89 */ /* 0x000ee200000e0000 */
[----:B0-----:R-:W-:Y:S01]  /*0630*/  FADD R15, R14, R15 ;  /* 0x0000000f0e0f7221 */ /* 0x001fe20000000000 */
[----:B-1----:R-:W-:-:S04]  /*0640*/  FADD R16, R9, R16 ;  /* 0x0000001009107221 */ /* 0x002fc80000000000 */
[----:B------:R-:W0:Y:S01]  /*0650*/  SHFL.DOWN PT, R10, R15, 0x8, 0x1f ;  /* 0x09001f000f0a7f89 */ /* 0x000e2200000e0000 */
[----:B--2---:R-:W-:-:S03]  /*0660*/  FADD R19, R18, R19 ;  /* 0x0000001312137221 */ /* 0x004fc60000000000 */
[----:B------:R-:W1:Y:S01]  /*0670*/  SHFL.DOWN PT, R11, R16, 0x8, 0x1f ;  /* 0x09001f00100b7f89 */ /* 0x000e6200000e0000 */
[----:B---3--:R-:W-:-:S03]  /*0680*/  FADD R20, R17, R20 ;  /* 0x0000001411147221 */ /* 0x008fc60000000000 */
        /* <DEDUP_REMOVED lines=27> */
[----:B-1----:R-:W-:-:S03]  /*0840*/  FADD R9, R13, R10 ;  /* 0x0000000a0d097221 */ /* 0x002fc60000000000 */
[----:B------:R-:W-:Y:S01]  /*0850*/  FADD R11, R11, R0 ;  /* 0x000000000b0b7221 */ /* 0x000fe20000000000 */
[----:B--2---:R-:W-:Y:S01]  /*0860*/  FADD R12, R16, R17 ;  /* 0x00000011100c7221 */ /* 0x004fe20000000000 */
[----:B------:R-:W-:Y:S01]  /*0870*/  FADD R9, R9, R6 ;  /* 0x0000000609097221 */ /* 0x000fe20000000000 */
[----:B---3--:R-:W-:Y:S02]  /*0880*/  FADD R18, R15, R18 ;  /* 0x000000120f127221 */ /* 0x008fe40000000000 */
[----:B------:R-:W-:Y:S02]  /*0890*/  @!P0 FADD R0, R11, R12 ;  /* 0x0000000c0b008221 */ /* 0x000fe40000000000 */
[----:B------:R-:W-:Y:S01]  /*08a0*/  @!P0 FADD R6, R9, R18 ;  /* 0x0000001209068221 */ /* 0x000fe20000000000 */
[----:B------:R-:W-:Y:S06]  /*08b0*/  BRA.U UP0, `(.L_x_61) ;  /* 0xfffffff900fc7547 */ /* 0x000fec000b83ffff */
[----:B------:R-:W-:Y:S01]  /*08c0*/  USHF.L.U32 UR4, UR10, 0x5, URZ ;  /* 0x000000050a047899 */ /* 0x000fe200080006ff */
[----:B------:R-:W-:-:S11]  /*08d0*/  UMOV UR5, URZ ;  /* 0x000000ff00057c82 */ /* 0x000fd60008000000 */
.L_x_60:
[----:B------:R-:W-:-:S09]  /*08e0*/  ULOP3.LUT UP0, URZ, UR7, 0x1, URZ, 0xc0, !UPT ;  /* 0x0000000107ff7892 */ /* 0x000fd2000f80c0ff */
[----:B------:R-:W-:Y:S05]  /*08f0*/  BRA.U !UP0, `(.L_x_59) ;  /* 0x0000000108907547 */ /* 0x000fea000b800000 */
[----:B------:R-:W0:Y:S01]  /*0900*/  LDCU.128 UR16, c[0x0][0x380] ;  /* 0x00007000ff1077ac */ /* 0x000e220008000c00 */
[----:B------:R-:W-:-:S04]  /*0910*/  IADD3 R7, P0, PT, R7, UR4, RZ ;  /* 0x0000000407077c10 */ /* 0x000fc8000ff1e0ff */
[----:B------:R-:W-:Y:S02]  /*0920*/  IADD3.X R8, PT, PT, R8, UR5, RZ, P0, !PT ;  /* 0x0000000508087c10 */ /* 0x000fe400087fe4ff */
[C---:B------:R-:W-:Y:S02]  /*0930*/  SHF.L.U32 R10, R7.reuse, 0x2, RZ ;  /* 0x00000002070a7819 */ /* 0x040fe400000006ff */
[----:B------:R-:W-:Y:S02]  /*0940*/  SHF.L.U64.HI R7, R7, 0x2, R8 ;  /* 0x0000000207077819 */ /* 0x000fe40000010208 */
[C---:B0-----:R-:W-:Y:S02]  /*0950*/  IADD3 R8, P1, PT, R10.reuse, UR18, RZ ;  /* 0x000000120a087c10 */ /* 0x041fe4000ff3e0ff */
[----:B------:R-:W-:Y:S02]  /*0960*/  IADD3 R10, P0, PT, R10, UR16, RZ ;  /* 0x000000100a0a7c10 */ /* 0x000fe4000ff1e0ff */
[----:B------:R-:W-:-:S02]  /*0970*/  IADD3.X R9, PT, PT, R7, UR19, RZ, P1, !PT ;  /* 0x0000001307097c10 */ /* 0x000fc40008ffe4ff */
[----:B------:R-:W-:-:S03]  /*0980*/  IADD3.X R11, PT, PT, R7, UR17, RZ, P0, !PT ;  /* 0x00000011070b7c10 */ /* 0x000fc600087fe4ff */
[----:B------:R-:W2:Y:S04]  /*0990*/  LDG.E R8, desc[UR12][R8.64] ;  /* 0x0000000c08087981 */ /* 0x000ea8000c1e1900 */
[----:B------:R-:W3:Y:S01]  /*09a0*/  LDG.E R10, desc[UR12][R10.64] ;  /* 0x0000000c0a0a7981 */ /* 0x000ee2000c1e1900 */
[----:B------:R-:W-:Y:S01]  /*09b0*/  ISETP.NE.AND P0, PT, R2, RZ, PT ;  /* 0x000000ff0200720c */ /* 0x000fe20003f05270 */
[----:B--2---:R-:W-:Y:S01]  /*09c0*/  FMUL R7, R8, R8 ;  /* 0x0000000808077220 */ /* 0x004fe20000400000 */
[----:B---3--:R-:W-:-:S04]  /*09d0*/  FMUL R12, R10, R10 ;  /* 0x0000000a0a0c7220 */ /* 0x008fc80000400000 */
        /* <DEDUP_REMOVED lines=19> */
[----:B-1----:R-:W-:-:S03]  /*0b10*/  FADD R11, R10, R11 ;  /* 0x0000000b0a0b7221 */ /* 0x002fc60000000000 */
[----:B------:R-:W-:Y:S01]  /*0b20*/  @!P0 FADD R6, R6, R13 ;  /* 0x0000000d06068221 */ /* 0x000fe20000000000 */
[----:B------:R-:W-:-:S07]  /*0b30*/  @!P0 FADD R0, R0, R11 ;  /* 0x0000000b00008221 */ /* 0x000fce0000000000 */
.L_x_59:
[----:B------:R-:W-:Y:S01]  /*0b40*/  ISETP.NE.AND P0, PT, R2, RZ, PT ;  /* 0x000000ff0200720c */ /* 0x000fe20003f05270 */
[----:B------:R-:W-:-:S12]  /*0b50*/  BSSY.RECONVERGENT B0, `(.L_x_62) ;  /* 0x0000029000007945 */ /* 0x000fd80003800200 */
[----:B------:R-:W-:Y:S05]  /*0b60*/  @P0 BRA `(.L_x_63) ;  /* 0x00000000009c0947 */ /* 0x000fea0003800000 */
[----:B------:R-:W-:Y:S01]  /*0b70*/  IADD3 R7, PT, PT, R0, -0xd000000, RZ ;  /* 0xf300000000077810 */ /* 0x000fe20007ffe0ff */
[----:B------:R0:W1:Y:S01]  /*0b80*/  MUFU.RSQ R9, R0 ;  /* 0x0000000000097308 */ /* 0x0000620000001400 */
[----:B------:R-:W-:Y:S02]  /*0b90*/  BSSY.RECONVERGENT B1, `(.L_x_64) ;  /* 0x000000b000017945 */ /* 0x000fe40003800200 */
[----:B------:R-:W-:-:S13]  /*0ba0*/  ISETP.GT.U32.AND P0, PT, R7, 0x727fffff, PT ;  /* 0x727fffff0700780c */ /* 0x000fda0003f04070 */
[----:B0-----:R-:W-:Y:S05]  /*0bb0*/  @!P0 BRA `(.L_x_65) ;  /* 0x0000000000108947 */ /* 0x001fea0003800000 */
[----:B------:R-:W-:-:S07]  /*0bc0*/  MOV R12, 0xbe0 ;  /* 0x00000be0000c7802 */ /* 0x000fce0000000f00 */
[----:B-1---5:R-:W-:Y:S05]  /*0bd0*/  CALL.REL.NOINC `($__internal_0_$__cuda_sm20_sqrt_rn_f32_slowpath) ;  /* 0x0000000000e87944 */ /* 0x022fea0003c00000 */
[----:B------:R-:W-:Y:S01]  /*0be0*/  MOV R0, R7 ;  /* 0x0000000700007202 */ /* 0x000fe20000000f00 */
[----:B------:R-:W-:Y:S06]  /*0bf0*/  BRA `(.L_x_66) ;  /* 0x0000000000107947 */ /* 0x000fec0003800000 */
.L_x_65:
[C---:B-1----:R-:W-:Y:S01]  /*0c00*/  FMUL.FTZ R7, R9.reuse, R0 ;  /* 0x0000000009077220 */ /* 0x042fe20000410000 */
[----:B------:R-:W-:-:S03]  /*0c10*/  FMUL.FTZ R8, R9, 0.5 ;  /* 0x3f00000009087820 */ /* 0x000fc60000410000 */
[----:B------:R-:W-:-:S04]  /*0c20*/  FFMA R0, -R7, R7, R0 ;  /* 0x0000000707007223 */ /* 0x000fc80000000100 */
[----:B------:R-:W-:-:S07]  /*0c30*/  FFMA R0, R0, R8, R7 ;  /* 0x0000000800007223 */ /* 0x000fce0000000007 */
.L_x_66:
[----:B------:R-:W-:Y:S05]  /*0c40*/  BSYNC.RECONVERGENT B1 ;  /* 0x0000000000017941 */ /* 0x000fea0003800200 */
.L_x_64:
[----:B------:R-:W0:Y:S01]  /*0c50*/  LDC.64 R8, c[0x0][0x3a0] ;  /* 0x0000e800ff087b82 */ /* 0x000e220000000a00 */
[----:B------:R-:W1:Y:S01]  /*0c60*/  LDCU UR4, c[0x0][0x3c0] ;  /* 0x00007800ff0477ac */ /* 0x000e620008000800 */
[----:B------:R2:W3:Y:S01]  /*0c70*/  MUFU.RSQ R7, R6 ;  /* 0x0000000600077308 */ /* 0x0004e20000001400 */
[----:B------:R-:W-:Y:S01]  /*0c80*/  BSSY.RECONVERGENT B1, `(.L_x_67) ;  /* 0x0000010000017945 */ /* 0x000fe20003800200 */
[----:B-1---5:R-:W-:Y:S01]  /*0c90*/  FFMA R5, -R0, UR4, R5 ;  /* 0x0000000400057c23 */ /* 0x022fe20008000105 */
[----:B------:R-:W-:Y:S01]  /*0ca0*/  IADD3 R0, PT, PT, R6, -0xd000000, RZ ;  /* 0xf300000006007810 */ /* 0x000fe20007ffe0ff */
[----:B0-----:R-:W-:-:S03]  /*0cb0*/  IMAD.WIDE R8, R3, 0x4, R8 ;  /* 0x0000000403087825 */ /* 0x001fc600078e0208 */
[----:B------:R-:W-:Y:S02]  /*0cc0*/  ISETP.GT.U32.AND P0, PT, R0, 0x727fffff, PT ;  /* 0x727fffff0000780c */ /* 0x000fe40003f04070 */
[----:B------:R2:W-:Y:S11]  /*0cd0*/  STG.E desc[UR12][R8.64], R5 ;  /* 0x0000000508007986 */ /* 0x0005f6000c10190c */
[----:B---3--:R-:W-:Y:S05]  /*0ce0*/  @!P0 BRA `(.L_x_68) ;  /* 0x0000000000148947 */ /* 0x008fea0003800000 */
[----:B------:R-:W-:Y:S02]  /*0cf0*/  MOV R0, R6 ;  /* 0x0000000600007202 */ /* 0x000fe40000000f00 */
[----:B------:R-:W-:-:S07]  /*0d00*/  MOV R12, 0xd20 ;  /* 0x00000d20000c7802 */ /* 0x000fce0000000f00 */
[----:B--2---:R-:W-:Y:S05]  /*0d10*/  CALL.REL.NOINC `($__internal_0_$__cuda_sm20_sqrt_rn_f32_slowpath) ;  /* 0x0000000000987944 */ /* 0x004fea0003c00000 */
[----:B------:R-:W-:Y:S01]  /*0d20*/  MOV R5, R7 ;  /* 0x0000000700057202 */ /* 0x000fe20000000f00 */
[----:B------:R-:W-:Y:S06]  /*0d30*/  BRA `(.L_x_69) ;  /* 0x0000000000107947 */ /* 0x000fec0003800000 */
.L_x_68:
[C---:B--2---:R-:W-:Y:S01]  /*0d40*/  FMUL.FTZ R5, R7.reuse, R6 ;  /* 0x0000000607057220 */ /* 0x044fe20000410000 */
[----:B------:R-:W-:-:S03]  /*0d50*/  FMUL.FTZ R0, R7, 0.5 ;  /* 0x3f00000007007820 */ /* 0x000fc60000410000 */
[----:B------:R-:W-:-:S04]  /*0d60*/  FFMA R6, -R5, R5, R6 ;  /* 0x0000000505067223 */ /* 0x000fc80000000106 */
[----:B------:R-:W-:-:S07]  /*0d70*/  FFMA R5, R6, R0, R5 ;  /* 0x0000000006057223 */ /* 0x000fce0000000005 */
.L_x_69:
[----:B------:R-:W-:Y:S05]  /*0d80*/  BSYNC.RECONVERGENT B1 ;  /* 0x0000000000017941 */ /* 0x000fea0003800200 */
.L_x_67:
[----:B------:R-:W0:Y:S01]  /*0d90*/  LDC.64 R6, c[0x0][0x3a8] ;  /* 0x0000ea00ff067b82 */ /* 0x000e220000000a00 */
[----:B------:R-:W1:Y:S02]  /*0da0*/  LDCU UR4, c[0x0][0x3c0] ;  /* 0x00007800ff0477ac */ /* 0x000e640008000800 */
[----:B-1----:R-:W-:Y:S01]  /*0db0*/  FFMA R9, R5, UR4, R4 ;  /* 0x0000000405097c23 */ /* 0x002fe20008000004 */
[----:B0-----:R-:W-:-:S05]  /*0dc0*/  IMAD.WIDE R4, R3, 0x4, R6 ;  /* 0x0000000403047825 */ /* 0x001fca00078e0206 */
[----:B------:R0:W-:Y:S02]  /*0dd0*/  STG.E desc[UR12][R4.64], R9 ;  /* 0x0000000904007986 */ /* 0x0001e4000c10190c */
.L_x_63:
[----:B------:R-:W-:Y:S05]  /*0de0*/  BSYNC.RECONVERGENT B0 ;  /* 0x0000000000007941 */ /* 0x000fea0003800200 */
.L_x_62:
[----:B------:R-:W1:Y:S01]  /*0df0*/  LDC.64 R6, c[0x0][0x3b0] ;  /* 0x0000ec00ff067b82 */ /* 0x000e620000000a00 */
[----:B------:R-:W2:Y:S02]  /*0e00*/  LDCU UR4, c[0x0][0x370] ;  /* 0x00006e00ff0477ac */ /* 0x000ea40008000800 */
[----:B--2---:R-:W-:Y:S01]  /*0e10*/  UIADD3 UR6, UPT, UPT, UR4, UR6, URZ ;  /* 0x0000000604067290 */ /* 0x004fe2000fffe0ff */
[----:B-1----:R-:W1:Y:S04]  /*0e20*/  I2F.U32.RP R0, R7 ;  /* 0x0000000700007306 */ /* 0x002e680000209000 */
[----:B------:R-:W-:Y:S01]  /*0e30*/  BAR.SYNC.DEFER_BLOCKING 0x0 ;  /* 0x0000000000007b1d */ /* 0x000fe20000010000 */
[----:B------:R-:W-:-:S05]  /*0e40*/  ISETP.NE.U32.AND P2, PT, R7, RZ, PT ;  /* 0x000000ff0700720c */ /* 0x000fca0003f45070 */
[----:B-1----:R-:W0:Y:S02]  /*0e50*/  MUFU.RCP R0, R0 ;  /* 0x0000000000007308 */ /* 0x002e240000001000 */
[----:B0----5:R-:W-:-:S06]  /*0e60*/  IADD3 R4, PT, PT, R0, 0xffffffe, RZ ;  /* 0x0ffffffe00047810 */ /* 0x021fcc0007ffe0ff */
[----:B------:R0:W1:Y:S02]  /*0e70*/  F2I.FTZ.U32.TRUNC.NTZ R5, R4 ;  /* 0x0000000400057305 */ /* 0x000064000021f000 */
[----:B0-----:R-:W-:Y:S01]  /*0e80*/  HFMA2 R4, -RZ, RZ, 0, 0 ;  /* 0x00000000ff047431 */ /* 0x001fe200000001ff */
[----:B-1----:R-:W-:-:S05]  /*0e90*/  IADD3 R8, PT, PT, RZ, -R5, RZ ;  /* 0x80000005ff087210 */ /* 0x002fca0007ffe0ff */
[----:B------:R-:W-:-:S04]  /*0ea0*/  IMAD R3, R8, R7, RZ ;  /* 0x0000000708037224 */ /* 0x000fc800078e02ff */
[----:B------:R-:W-:-:S06]  /*0eb0*/  IMAD.HI.U32 R3, R5, R3, R4 ;  /* 0x0000000305037227 */ /* 0x000fcc00078e0004 */
[----:B------:R-:W-:-:S05]  /*0ec0*/  IMAD.HI.U32 R3, R3, UR6, RZ ;  /* 0x0000000603037c27 */ /* 0x000fca000f8e00ff */
        /* <DEDUP_REMOVED lines=9> */
[----:B------:R-:W-:Y:S05]  /*0f60*/  @!P0 BRA `(.L_x_70) ;  /* 0xfffffff000a48947 */ /* 0x000fea000383ffff */
[----:B------:R-:W-:Y:S05]  /*0f70*/  EXIT ;  /* 0x000000000000794d */ /* 0x000fea0003800000 */
        .weak           $__internal_0_$__cuda_sm20_sqrt_rn_f32_slowpath
        .type           $__internal_0_$__cuda_sm20_sqrt_rn_f32_slowpath,@function
        .size           $__internal_0_$__cuda_sm20_sqrt_rn_f32_slowpath,(.L_x_73 - $__internal_0_$__cuda_sm20_sqrt_rn_f32_slowpath)
$__internal_0_$__cuda_sm20_sqrt_rn_f32_slowpath:
[----:B------:R-:W-:-:S13]  /*0f80*/  LOP3.LUT P0, RZ, R0, 0x7fffffff, RZ, 0xc0, !PT ;  /* 0x7fffffff00ff7812 */ /* 0x000fda000780c0ff */
[----:B------:R-:W-:Y:S01]  /*0f90*/  @!P0 MOV R7, R0 ;  /* 0x0000000000078202 */ /* 0x000fe20000000f00 */
[----:B------:R-:W-:Y:S06]  /*0fa0*/  @!P0 BRA `(.L_x_71) ;  /* 0x0000000000408947 */ /* 0x000fec0003800000 */
[----:B------:R-:W-:-:S13]  /*0fb0*/  FSETP.GEU.FTZ.AND P0, PT, R0, RZ, PT ;  /* 0x000000ff0000720b */ /* 0x000fda0003f1e000 */
[----:B------:R-:W-:Y:S01]  /*0fc0*/  @!P0 MOV R7, 0x7fffffff ;  /* 0x7fffffff00078802 */ /* 0x000fe20000000f00 */
[----:B------:R-:W-:Y:S06]  /*0fd0*/  @!P0 BRA `(.L_x_71) ;  /* 0x0000000000348947 */ /* 0x000fec0003800000 */
[----:B------:R-:W-:-:S13]  /*0fe0*/  FSETP.GTU.FTZ.AND P0, PT, |R0|, +INF , PT ;  /* 0x7f8000000000780b */ /* 0x000fda0003f1c200 */
[----:B------:R-:W-:Y:S01]  /*0ff0*/  @P0 FADD.FTZ R7, R0, 1 ;  /* 0x3f80000000070421 */ /* 0x000fe20000010000 */
[----:B------:R-:W-:Y:S06]  /*1000*/  @P0 BRA `(.L_x_71) ;  /* 0x0000000000280947 */ /* 0x000fec0003800000 */
[----:B------:R-:W-:-:S13]  /*1010*/  FSETP.NEU.FTZ.AND P0, PT, |R0|, +INF , PT ;  /* 0x7f8000000000780b */ /* 0x000fda0003f1d200 */
[----:B------:R-:W-:-:S04]  /*1020*/  @P0 FFMA R8, R0, 1.84467440737095516160e+19, RZ ;  /* 0x5f80000000080823 */ /* 0x000fc800000000ff */
[----:B------:R-:W0:Y:S02]  /*1030*/  @P0 MUFU.RSQ R7, R8 ;  /* 0x0000000800070308 */ /* 0x000e240000001400 */
[----:B0-----:R-:W-:Y:S01]  /*1040*/  @P0 FMUL.FTZ R9, R8, R7 ;  /* 0x0000000708090220 */ /* 0x001fe20000410000 */
[----:B------:R-:W-:Y:S01]  /*1050*/  @P0 FMUL.FTZ R11, R7, 0.5 ;  /* 0x3f000000070b0820 */ /* 0x000fe20000410000 */
[----:B------:R-:W-:Y:S02]  /*1060*/  @!P0 MOV R7, R0 ;  /* 0x0000000000078202 */ /* 0x000fe40000000f00 */
[----:B------:R-:W-:-:S04]  /*1070*/  @P0 FADD.FTZ R10, -R9, -RZ ;  /* 0x800000ff090a0221 */ /* 0x000fc80000010100 */
[----:B------:R-:W-:-:S04]  /*1080*/  @P0 FFMA R10, R9, R10, R8 ;  /* 0x0000000a090a0223 */ /* 0x000fc80000000008 */
[----:B------:R-:W-:-:S04]  /*1090*/  @P0 FFMA R10, R10, R11, R9 ;  /* 0x0000000b0a0a0223 */ /* 0x000fc80000000009 */
[----:B------:R-:W-:-:S07]  /*10a0*/  @P0 FMUL.FTZ R7, R10, 2.3283064365386962891e-10 ;  /* 0x2f8000000a070820 */ /* 0x000fce0000410000 */
.L_x_71:
[----:B------:R-:W-:Y:S01]  /*10b0*/  HFMA2 R9, -RZ, RZ, 0, 0 ;  /* 0x00000000ff097431 */ /* 0x000fe200000001ff */
[----:B------:R-:W-:-:S04]  /*10c0*/  MOV R8, R12 ;  /* 0x0000000c00087202 */ /* 0x000fc80000000f00 */
[----:B------:R-:W-:Y:S05]  /*10d0*/  RET.REL.NODEC R8 `(_Z10concretizePKfS0_S0_S0_PfS1_iiiff) ;  /* 0xffffffec08c87950 */ /* 0x000fea0003c3ffff */
.L_x_72:
        /* <DEDUP_REMOVED lines=10> */
.L_x_73:


//--------------------- .nv.global.init           --------------------------
	.section	.nv.global.init,"aw",@progbits
.nv.global.init:
	.type		$str,@object
	.size		$str,($str$2 - $str)
$str:
        /*0000*/ 	.byte	0x64, 0x69, 0x6d, 0x5f, 0x6f, 0x75, 0x74, 0x3a, 0x20, 0x25, 0x64, 0x0a, 0x00
	.type		$str$2,@object
	.size		$str$2,($str$1 - $str$2)
$str$2:
        /*000d*/ 	.byte	0x41, 0x74, 0x20, 0x6f, 0x75, 0x74, 0x70, 0x75, 0x74, 0x2e, 0x20, 0x62, 0x6c, 0x6f, 0x63, 0x6b
        /*001d*/ 	.byte	0x5f, 0x70, 0x6f, 0x73, 0x3a, 0x20, 0x25, 0x64, 0x2c, 0x20, 0x72, 0x6f, 0x77, 0x5f, 0x69, 0x64
        /*002d*/ 	.byte	0x78, 0x3a, 0x20, 0x25, 0x64, 0x2c, 0x20, 0x63, 0x6f, 0x6c, 0x5f, 0x69, 0x64, 0x78, 0x3a, 0x20
        /*003d*/ 	.byte	0x25, 0x64, 0x2c, 0x20, 0x7a, 0x5f, 0x6c, 0x62, 0x5f, 0x76, 0x61, 0x6c, 0x3a, 0x20, 0x25, 0x64
        /*004d*/ 	.byte	0x2c, 0x20, 0x7a, 0x5f, 0x75, 0x62, 0x5f, 0x76, 0x61, 0x6c, 0x3a, 0x20, 0x25, 0x64, 0x0a, 0x00
	.type		$str$1,@object
	.size		$str$1,(.L_1 - $str$1)
$str$1:
        /*005d*/ 	.byte	0x62, 0x6c, 0x6f, 0x63, 0x6b, 0x5f, 0x70, 0x6f, 0x73, 0x3a, 0x20, 0x25, 0x64, 0x2c, 0x20, 0x72
        /*006d*/ 	.byte	0x6f, 0x77, 0x5f, 0x69, 0x64, 0x78, 0x3a, 0x20, 0x25, 0x64, 0x2c, 0x20, 0x63, 0x6f, 0x6c, 0x5f
        /*007d*/ 	.byte	0x69, 0x64, 0x78, 0x3a, 0x20, 0x25, 0x64, 0x2c, 0x20, 0x78, 0x5f, 0x6c, 0x5f, 0x76, 0x61, 0x6c
        /*008d*/ 	.byte	0x3a, 0x20, 0x25, 0x66, 0x2c, 0x20, 0x79, 0x5f, 0x6c, 0x5f, 0x76, 0x61, 0x6c, 0x3a, 0x20, 0x25
        /*009d*/ 	.byte	0x66, 0x2c, 0x20, 0x79, 0x5f, 0x75, 0x5f, 0x76, 0x61, 0x6c, 0x3a, 0x20, 0x25, 0x66, 0x2c, 0x20
        /*00ad*/ 	.byte	0x78, 0x5f, 0x6c, 0x62, 0x5f, 0x76, 0x61, 0x6c, 0x3a, 0x20, 0x25, 0x66, 0x2c, 0x20, 0x78, 0x5f
        /*00bd*/ 	.byte	0x75, 0x62, 0x5f, 0x76, 0x61, 0x6c, 0x3a, 0x20, 0x25, 0x66, 0x2c, 0x20, 0x79, 0x5f, 0x6c, 0x62
        /*00cd*/ 	.byte	0x5f, 0x76, 0x61, 0x6c, 0x3a, 0x20, 0x25, 0x66, 0x2c, 0x20, 0x79, 0x5f, 0x75, 0x62, 0x5f, 0x76
        /*00dd*/ 	.byte	0x61, 0x6c, 0x3a, 0x20, 0x25, 0x66, 0x0a, 0x00
.L_1:


//--------------------- .nv.shared.reserved.0     --------------------------
	.section	.nv.shared.reserved.0,"aw",@nobits
	.weak		__nv_reservedSMEM_offset_0_alias
	.size		__nv_reservedSMEM_offset_0_alias, 0, 64
	.other		__nv_reservedSMEM_offset_0_alias,@"STO_CUDA_RESERVED_SHARED STV_DEFAULT"
__nv_reservedSMEM_offset_0_alias:
	.zero		0
	.zero		64


//--------------------- .nv.constant0._Z20verify_dot_product_wPKfS0_S0_S0_S0_S0_S0_PfS1_iii --------------------------
	.section	.nv.constant0._Z20verify_dot_product_wPKfS0_S0_S0_S0_S0_S0_PfS1_iii,"a",@progbits
	.sectionflags	@""
	.align	4
.nv.constant0._Z20verify_dot_product_wPKfS0_S0_S0_S0_S0_S0_PfS1_iii:
	.zero		980


//--------------------- .nv.constant0._Z20verify_dot_product_bPKfS0_S0_S0_S0_S0_S0_PfS1_ii --------------------------
	.section	.nv.constant0._Z20verify_dot_product_bPKfS0_S0_S0_S0_S0_S0_PfS1_ii,"a",@progbits
	.sectionflags	@""
	.align	4
.nv.constant0._Z20verify_dot_product_bPKfS0_S0_S0_S0_S0_S0_PfS1_ii:
	.zero		976


//--------------------- .nv.constant0._Z10concretizePKfS0_S0_S0_PfS1_iiiff --------------------------
	.section	.nv.constant0._Z10concretizePKfS0_S0_S0_PfS1_iiiff,"a",@progbits
	.sectionflags	@""
	.align	4
.nv.constant0._Z10concretizePKfS0_S0_S0_PfS1_iiiff:
	.zero		964


//--------------------- SYMBOLS --------------------------

	.type		.nv.reservedSmem.offset0,@object
	.size		.nv.reservedSmem.offset0,0x4
	.type		vprintf,@function
